def matmul_kernel(
    a_ptr,
    b_ptr,
    c_ptr,
    M,
    N,
    K,
    stride_am,
    stride_ak,
    stride_bk,
    stride_bn,
    stride_cm,
    stride_cn,
    BLOCK_M: tl.constexpr,
    BLOCK_N: tl.constexpr,
    BLOCK_K: tl.constexpr,
    GROUP_M: tl.constexpr,
):
    pid = tl.program_id(axis=0)
    num_pid_m = tl.cdiv(M, BLOCK_M)
    num_pid_n = tl.cdiv(N, BLOCK_N)
    num_pid_in_group = GROUP_M * num_pid_n
    group_id = pid // num_pid_in_group
    first_pid_m = group_id * GROUP_M
    group_size_m = min(num_pid_m - first_pid_m, GROUP_M)
    pid_m = first_pid_m + ((pid % num_pid_in_group) % group_size_m)
    pid_n = (pid % num_pid_in_group) // group_size_m

    offs_am = (pid_m * BLOCK_M + tl.arange(0, BLOCK_M)) % M
    offs_bn = (pid_n * BLOCK_N + tl.arange(0, BLOCK_N)) % N
    offs_k = tl.arange(0, BLOCK_K)
    a_ptrs = a_ptr + offs_am[:, None] * stride_am + offs_k[None, :] * stride_ak
    b_ptrs = b_ptr + offs_k[:, None] * stride_bk + offs_bn[None, :] * stride_bn

    acc = tl.zeros((BLOCK_M, BLOCK_N), dtype=tl.float32)
    for kk in range(0, tl.cdiv(K, BLOCK_K)):
        a = tl.load(a_ptrs, mask=offs_k[None, :] < K - kk * BLOCK_K, other=0.0)
        b = tl.load(b_ptrs, mask=offs_k[:, None] < K - kk * BLOCK_K, other=0.0)
        acc = tl.dot(a, b, acc)
        a_ptrs += BLOCK_K * stride_ak
        b_ptrs += BLOCK_K * stride_bk

    c = acc.to(c_ptr.dtype.element_ty)
    offs_cm = pid_m * BLOCK_M + tl.arange(0, BLOCK_M)
    offs_cn = pid_n * BLOCK_N + tl.arange(0, BLOCK_N)
    c_ptrs = c_ptr + offs_cm[:, None] * stride_cm + offs_cn[None, :] * stride_cn
    mask = (offs_cm[:, None] < M) & (offs_cn[None, :] < N)
    tl.store(c_ptrs, c, mask=mask)

# config = {"BLOCK_K": 32, "BLOCK_M": 256, "BLOCK_N": 512, "GROUP_M": 8, "arch": "sm_100", "dtype": "fp16", "num_ctas": 4, "num_stages": 3, "num_warps": 4}
# arch = sm_100


// ===== COMPILED SASS (sm_100a) =====

	.target	sm_100a

	.elftype	@"ET_EXEC"


//--------------------- .note.nv.tkinfo           --------------------------
	.section	.note.nv.tkinfo,"",@"SHT_NOTE"
	.sectionflags	@"SHF_NOTE_NV_TKINFO"
	.tkinfo
        /*0018*/ 	.word	0x00000081
        /*0030*/ 	.string	""
        /*0030*/ 	.string	"ptxas-blackwell"
        /*0030*/ 	.string	"Cuda compilation tools, release 12.9, V12.9.86"
        /*0030*/ 	.string	"Build cuda_12.9.r12.9/compiler.36037853_0"
        /*0030*/ 	.string	"-v  -suppress-debug-info  -lineinfo  -arch sm_100a "



//--------------------- .note.nv.cuver            --------------------------
	.section	.note.nv.cuver,"",@"SHT_NOTE"
	.sectionflags	@"SHF_NOTE_NV_CUVER"
        /*0018*/ 	.short	0x0001
        /*001a*/ 	.short	0x0064
        /*001c*/ 	.short	0x0001
        /*001e*/ 	.short	0x0000
        /*0020*/ 	.short	0x0001
        /*0022*/ 	.short	0x0000


//--------------------- .nv.info                  --------------------------
	.section	.nv.info,"",@"SHT_CUDA_INFO"
	.align	4


	//----- nvinfo : EIATTR_REGCOUNT
	.align		4
        /*0000*/ 	.byte	0x04, 0x2f
        /*0002*/ 	.short	(.L_4 - .L_3)
	.align		4
.L_3:
        /*0004*/ 	.word	index@(matmul_kernel)
        /*0008*/ 	.word	0x000000ff


	//----- nvinfo : EIATTR_FRAME_SIZE
	.align		4
.L_4:
        /*000c*/ 	.byte	0x04, 0x11
        /*000e*/ 	.short	(.L_6 - .L_5)
	.align		4
.L_5:
        /*0010*/ 	.word	index@($__internal_2_$__cuda_sm10x_tcgen05_guardrail_trap_unallocated_columns_being_dealloced)
        /*0014*/ 	.word	0x00000010


	//----- nvinfo : EIATTR_FRAME_SIZE
	.align		4
.L_6:
        /*0018*/ 	.byte	0x04, 0x11
        /*001a*/ 	.short	(.L_8 - .L_7)
	.align		4
.L_7:
        /*001c*/ 	.word	index@($__internal_1_$__cuda_sm10x_tcgen05_guardrail_trap_phase_invalid_during_alloc)
        /*0020*/ 	.word	0x00000010


	//----- nvinfo : EIATTR_FRAME_SIZE
	.align		4
.L_8:
        /*0024*/ 	.byte	0x04, 0x11
        /*0026*/ 	.short	(.L_10 - .L_9)
	.align		4
.L_9:
        /*0028*/ 	.word	index@($__internal_0_$__cuda_sm10x_tcgen05_guardrail_trap_col_being_dealloced_not_returned_by_alloc)
        /*002c*/ 	.word	0x00000010


	//----- nvinfo : EIATTR_FRAME_SIZE
	.align		4
.L_10:
        /*0030*/ 	.byte	0x04, 0x11
        /*0032*/ 	.short	(.L_12 - .L_11)
	.align		4
.L_11:
        /*0034*/ 	.word	index@(matmul_kernel)
        /*0038*/ 	.word	0x00000010


	//----- nvinfo : EIATTR_MIN_STACK_SIZE
	.align		4
.L_12:
        /*003c*/ 	.byte	0x04, 0x12
        /*003e*/ 	.short	(.L_14 - .L_13)
	.align		4
.L_13:
        /*0040*/ 	.word	index@(matmul_kernel)
        /*0044*/ 	.word	0x00000010
.L_14:


//--------------------- .nv.info.matmul_kernel    --------------------------
	.section	.nv.info.matmul_kernel,"",@"SHT_CUDA_INFO"
	.sectionflags	@""
	.align	4


	//----- nvinfo : EIATTR_CUDA_API_VERSION
	.align		4
        /*0000*/ 	.byte	0x04, 0x37
        /*0002*/ 	.short	(.L_16 - .L_15)
.L_15:
        /*0004*/ 	.word	0x00000081


	//----- nvinfo : EIATTR_KPARAM_INFO
	.align		4
.L_16:
        /*0008*/ 	.byte	0x04, 0x17
        /*000a*/ 	.short	(.L_18 - .L_17)
.L_17:
        /*000c*/ 	.word	0x00000000
        /*0010*/ 	.short	0x000d
        /*0012*/ 	.short	0x0048
        /*0014*/ 	.byte	0x00, 0xf4, 0x21, 0x00


	//----- nvinfo : EIATTR_KPARAM_INFO
	.align		4
.L_18:
        /*0018*/ 	.byte	0x04, 0x17
        /*001a*/ 	.short	(.L_20 - .L_19)
.L_19:
        /*001c*/ 	.word	0x00000000
        /*0020*/ 	.short	0x000c
        /*0022*/ 	.short	0x0040
        /*0024*/ 	.byte	0x00, 0xf4, 0x21, 0x00


	//----- nvinfo : EIATTR_KPARAM_INFO
	.align		4
.L_20:
        /*0028*/ 	.byte	0x04, 0x17
        /*002a*/ 	.short	(.L_22 - .L_21)
.L_21:
        /*002c*/ 	.word	0x00000000
        /*0030*/ 	.short	0x000b
        /*0032*/ 	.short	0x0038
        /*0034*/ 	.byte	0x00, 0xf0, 0x11, 0x00


	//----- nvinfo : EIATTR_KPARAM_INFO
	.align		4
.L_22:
        /*0038*/ 	.byte	0x04, 0x17
        /*003a*/ 	.short	(.L_24 - .L_23)
.L_23:
        /*003c*/ 	.word	0x00000000
        /*0040*/ 	.short	0x000a
        /*0042*/ 	.short	0x0034
        /*0044*/ 	.byte	0x00, 0xf0, 0x11, 0x00


	//----- nvinfo : EIATTR_KPARAM_INFO
	.align		4
.L_24:
        /*0048*/ 	.byte	0x04, 0x17
        /*004a*/ 	.short	(.L_26 - .L_25)
.L_25:
        /*004c*/ 	.word	0x00000000
        /*0050*/ 	.short	0x0009
        /*0052*/ 	.short	0x0030
        /*0054*/ 	.byte	0x00, 0xf0, 0x11, 0x00


	//----- nvinfo : EIATTR_KPARAM_INFO
	.align		4
.L_26:
        /*0058*/ 	.byte	0x04, 0x17
        /*005a*/ 	.short	(.L_28 - .L_27)
.L_27:
        /*005c*/ 	.word	0x00000000
        /*0060*/ 	.short	0x0008
        /*0062*/ 	.short	0x002c
        /*0064*/ 	.byte	0x00, 0xf0, 0x11, 0x00


	//----- nvinfo : EIATTR_KPARAM_INFO
	.align		4
.L_28:
        /*0068*/ 	.byte	0x04, 0x17
        /*006a*/ 	.short	(.L_30 - .L_29)
.L_29:
        /*006c*/ 	.word	0x00000000
        /*0070*/ 	.short	0x0007
        /*0072*/ 	.short	0x0028
        /*0074*/ 	.byte	0x00, 0xf0, 0x11, 0x00


	//----- nvinfo : EIATTR_KPARAM_INFO
	.align		4
.L_30:
        /*0078*/ 	.byte	0x04, 0x17
        /*007a*/ 	.short	(.L_32 - .L_31)
.L_31:
        /*007c*/ 	.word	0x00000000
        /*0080*/ 	.short	0x0006
        /*0082*/ 	.short	0x0024
        /*0084*/ 	.byte	0x00, 0xf0, 0x11, 0x00


	//----- nvinfo : EIATTR_KPARAM_INFO
	.align		4
.L_32:
        /*0088*/ 	.byte	0x04, 0x17
        /*008a*/ 	.short	(.L_34 - .L_33)
.L_33:
        /*008c*/ 	.word	0x00000000
        /*0090*/ 	.short	0x0005
        /*0092*/ 	.short	0x0020
        /*0094*/ 	.byte	0x00, 0xf0, 0x11, 0x00


	//----- nvinfo : EIATTR_KPARAM_INFO
	.align		4
.L_34:
        /*0098*/ 	.byte	0x04, 0x17
        /*009a*/ 	.short	(.L_36 - .L_35)
.L_35:
        /*009c*/ 	.word	0x00000000
        /*00a0*/ 	.short	0x0004
        /*00a2*/ 	.short	0x001c
        /*00a4*/ 	.byte	0x00, 0xf0, 0x11, 0x00


	//----- nvinfo : EIATTR_KPARAM_INFO
	.align		4
.L_36:
        /*00a8*/ 	.byte	0x04, 0x17
        /*00aa*/ 	.short	(.L_38 - .L_37)
.L_37:
        /*00ac*/ 	.word	0x00000000
        /*00b0*/ 	.short	0x0003
        /*00b2*/ 	.short	0x0018
        /*00b4*/ 	.byte	0x00, 0xf0, 0x11, 0x00


	//----- nvinfo : EIATTR_KPARAM_INFO
	.align		4
.L_38:
        /*00b8*/ 	.byte	0x04, 0x17
        /*00ba*/ 	.short	(.L_40 - .L_39)
.L_39:
        /*00bc*/ 	.word	0x00000000
        /*00c0*/ 	.short	0x0002
        /*00c2*/ 	.short	0x0010
        /*00c4*/ 	.byte	0x00, 0xf4, 0x21, 0x00


	//----- nvinfo : EIATTR_KPARAM_INFO
	.align		4
.L_40:
        /*00c8*/ 	.byte	0x04, 0x17
        /*00ca*/ 	.short	(.L_42 - .L_41)
.L_41:
        /*00cc*/ 	.word	0x00000000
        /*00d0*/ 	.short	0x0001
        /*00d2*/ 	.short	0x0008
        /*00d4*/ 	.byte	0x00, 0xf4, 0x21, 0x00


	//----- nvinfo : EIATTR_KPARAM_INFO
	.align		4
.L_42:
        /*00d8*/ 	.byte	0x04, 0x17
        /*00da*/ 	.short	(.L_44 - .L_43)
.L_43:
        /*00dc*/ 	.word	0x00000000
        /*00e0*/ 	.short	0x0000
        /*00e2*/ 	.short	0x0000
        /*00e4*/ 	.byte	0x00, 0xf4, 0x21, 0x00


	//----- nvinfo : EIATTR_EXPLICIT_CLUSTER
	.align		4
.L_44:
        /*00e8*/ 	.byte	0x01, 0x3e
	.zero		2


	//----- nvinfo : EIATTR_CTA_PER_CLUSTER
	.align		4
        /*00ec*/ 	.byte	0x04, 0x3d
        /*00ee*/ 	.short	(.L_46 - .L_45)
.L_45:
        /*00f0*/ 	.word	0x00000004
        /*00f4*/ 	.word	0x00000001
        /*00f8*/ 	.word	0x00000001


	//----- nvinfo : EIATTR_AT_ENTRY_FRAGMENTS
	.align		4
.L_46:
        /*00fc*/ 	.byte	0x04, 0x4f
        /*00fe*/ 	.short	(.L_48 - .L_47)


	//   ....[0]....
.L_47:
        /*0100*/ 	.word	0x00000004


	//----- nvinfo : EIATTR_RESERVED_SMEM_USED
	.align		4
.L_48:
        /*0104*/ 	.byte	0x01, 0x41
	.zero		2


	//----- nvinfo : EIATTR_SPARSE_MMA_MASK
	.align		4
        /*0108*/ 	.byte	0x03, 0x50
        /*010a*/ 	.short	0x0000


	//----- nvinfo : EIATTR_TCGEN05_1CTA_USED
	.align		4
        /*010c*/ 	.byte	0x01, 0x51
	.zero		2


	//----- nvinfo : EIATTR_MAXREG_COUNT
	.align		4
        /*0110*/ 	.byte	0x03, 0x1b
        /*0112*/ 	.short	0x00ff


	//----- nvinfo : EIATTR_NUM_BARRIERS
	.align		4
        /*0114*/ 	.byte	0x02, 0x4c
        /*0116*/ 	.byte	0x01
	.zero		1


	//----- nvinfo : EIATTR_ANNOTATIONS
	.align		4
        /*0118*/ 	.byte	0x04, 0x55
        /*011a*/ 	.short	(.L_50 - .L_49)


	//   ....[0]....
.L_49:
        /*011c*/ 	.word	0x00000001
        /*0120*/ 	.byte	0xe0, 0x09, 0x00, 0x00, 0x01, 0x00, 0x00, 0x00, 0x10, 0x0a, 0x00, 0x00, 0x01, 0x00, 0x00, 0x00
        /*0130*/ 	.byte	0x00, 0x5d, 0x00, 0x00, 0x01, 0x00, 0x00, 0x00, 0xd0, 0x7e, 0x00, 0x00, 0x01, 0x00, 0x00, 0x00
        /*0140*/ 	.byte	0xf0, 0x80, 0x00, 0x00, 0x01, 0x00, 0x00, 0x00, 0x70, 0x92, 0x00, 0x00, 0x01, 0x00, 0x00, 0x00
        /*0150*/ 	.byte	0x90, 0x92, 0x00, 0x00, 0x01, 0x00, 0x00, 0x00, 0xb0, 0x92, 0x00, 0x00


	//----- nvinfo : EIATTR_INT_WARP_WIDE_INSTR_OFFSETS
	.align		4
.L_50:
        /*015c*/ 	.byte	0x04, 0x31
        /*015e*/ 	.short	(.L_52 - .L_51)


	//   ....[0]....
.L_51:
        /*0160*/ 	.word	0x00003700


	//   ....[1]....
        /*0164*/ 	.word	0x00003950


	//   ....[2]....
        /*0168*/ 	.word	0x00005d50


	//   ....[3]....
        /*016c*/ 	.word	0x00011630


	//   ....[4]....
        /*0170*/ 	.word	0x00011680


	//----- nvinfo : EIATTR_COOP_GROUP_MASK_REGIDS
	.align		4
.L_52:
        /*0174*/ 	.byte	0x04, 0x29
        /*0176*/ 	.short	(.L_54 - .L_53)


	//   ....[0]....
.L_53:
        /*0178*/ 	.word	0xffffffff


	//   ....[1]....
        /*017c*/ 	.word	0xffffffff


	//   ....[2]....
        /*0180*/ 	.word	0xffffffff


	//   ....[3]....
        /*0184*/ 	.word	0xffffffff


	//----- nvinfo : EIATTR_COOP_GROUP_INSTR_OFFSETS
	.align		4
.L_54:
        /*0188*/ 	.byte	0x04, 0x28
        /*018a*/ 	.short	(.L_56 - .L_55)


	//   ....[0]....
.L_55:
        /*018c*/ 	.word	0x00000080


	//   ....[1]....
        /*0190*/ 	.word	0x00000340


	//   ....[2]....
        /*0194*/ 	.word	0x000114c0


	//   ....[3]....
        /*0198*/ 	.word	0x00011730


	//----- nvinfo : EIATTR_VRC_CTA_INIT_COUNT
	.align		4
.L_56:
        /*019c*/ 	.byte	0x02, 0x4a
        /*019e*/ 	.byte	0x80
	.zero		1


	//----- nvinfo : EIATTR_MBARRIER_INSTR_OFFSETS
	.align		4
        /*01a0*/ 	.byte	0x04, 0x39
        /*01a2*/ 	.short	(.L_58 - .L_57)


	//   ....[0]....
.L_57:
        /*01a4*/ 	.word	0x000040d0
        /*01a8*/ 	.word	0x000000ff
        /*01ac*/ 	.word	0x00000000
        /*01b0*/ 	.short	0x0100
        /*01b2*/ 	.byte	0x08
	.zero		1


	//   ....[1]....
        /*01b4*/ 	.word	0x00005d70
        /*01b8*/ 	.word	0x000000ff
        /*01bc*/ 	.word	0x00008008
        /*01c0*/ 	.short	0x0100
        /*01c2*/ 	.byte	0x0b
	.zero		1


	//   ....[2]....
        /*01c4*/ 	.word	0x00007e90
        /*01c8*/ 	.word	0x000000ff
        /*01cc*/ 	.word	0x00000000
        /*01d0*/ 	.short	0x010a
        /*01d2*/ 	.byte	0x08
	.zero		1


	//   ....[3]....
        /*01d4*/ 	.word	0x000093d0
        /*01d8*/ 	.word	0x000000ff
        /*01dc*/ 	.word	0x00000000
        /*01e0*/ 	.short	0x010a
        /*01e2*/ 	.byte	0x08
	.zero		1


	//   ....[4]....
        /*01e4*/ 	.word	0x00009530
        /*01e8*/ 	.word	0x000000ff
        /*01ec*/ 	.word	0x00008000
        /*01f0*/ 	.short	0x0108
        /*01f2*/ 	.byte	0x0b
	.zero		1


	//   ....[5]....
        /*01f4*/ 	.word	0x000095d0
        /*01f8*/ 	.word	0x000000ff
        /*01fc*/ 	.word	0x00008008
        /*0200*/ 	.short	0x0108
        /*0202*/ 	.byte	0x0b
	.zero		1


	//   ....[6]....
        /*0204*/ 	.word	0x00011750
        /*0208*/ 	.word	0x000000ff
        /*020c*/ 	.word	0x00000000
        /*0210*/ 	.short	0x010a
        /*0212*/ 	.byte	0x08
	.zero		1


	//   ....[7]....
        /*0214*/ 	.word	0x00011780
        /*0218*/ 	.word	0x000000ff
        /*021c*/ 	.word	0x00000000
        /*0220*/ 	.short	0x010a
        /*0222*/ 	.byte	0x08
	.zero		1


	//----- nvinfo : EIATTR_NUM_MBARRIERS
	.align		4
.L_58:
        /*0224*/ 	.byte	0x03, 0x38
        /*0226*/ 	.short	0x0002


	//----- nvinfo : EIATTR_EXIT_INSTR_OFFSETS
	.align		4
        /*0228*/ 	.byte	0x04, 0x1c
        /*022a*/ 	.short	(.L_60 - .L_59)


	//   ....[0]....
.L_59:
        /*022c*/ 	.word	0x00011740


	//----- nvinfo : EIATTR_REQNTID
	.align		4
.L_60:
        /*0230*/ 	.byte	0x04, 0x10
        /*0232*/ 	.short	(.L_62 - .L_61)
.L_61:
        /*0234*/ 	.word	0x00000080
        /*0238*/ 	.word	0x00000001
        /*023c*/ 	.word	0x00000001


	//----- nvinfo : EIATTR_CRS_STACK_SIZE
	.align		4
.L_62:
        /*0240*/ 	.byte	0x04, 0x1e
        /*0242*/ 	.short	(.L_64 - .L_63)
.L_63:
        /*0244*/ 	.word	0x00000000


	//----- nvinfo : EIATTR_CBANK_PARAM_SIZE
	.align		4
.L_64:
        /*0248*/ 	.byte	0x03, 0x19
        /*024a*/ 	.short	0x0050


	//----- nvinfo : EIATTR_PARAM_CBANK
	.align		4
        /*024c*/ 	.byte	0x04, 0x0a
        /*024e*/ 	.short	(.L_66 - .L_65)
	.align		4
.L_65:
        /*0250*/ 	.word	index@(.nv.constant0.matmul_kernel)
        /*0254*/ 	.short	0x0380
        /*0256*/ 	.short	0x0050


	//----- nvinfo : EIATTR_SW_WAR
	.align		4
.L_66:
        /*0258*/ 	.byte	0x04, 0x36
        /*025a*/ 	.short	(.L_68 - .L_67)
.L_67:
        /*025c*/ 	.word	0x00000008
.L_68:


//--------------------- .nv.compat                --------------------------
	.section	.nv.compat,"",@"SHT_CUDA_COMPAT_INFO"
	.align	4
        /*0000*/ 	.byte	0x02, 0x02, 0x02, 0x00, 0x02, 0x05, 0x05, 0x00, 0x02, 0x03, 0x00, 0x00, 0x02, 0x06, 0x01, 0x00


//--------------------- .nv.callgraph             --------------------------
	.section	.nv.callgraph,"",@"SHT_CUDA_CALLGRAPH"
	.align	4
	.sectionentsize	8
	.align		4
        /*0000*/ 	.word	0x00000000
	.align		4
        /*0004*/ 	.word	0xffffffff
	.align		4
        /*0008*/ 	.word	0x00000000
	.align		4
        /*000c*/ 	.word	0xfffffffe
	.align		4
        /*0010*/ 	.word	0x00000000
	.align		4
        /*0014*/ 	.word	0xfffffffd
	.align		4
        /*0018*/ 	.word	0x00000000
	.align		4
        /*001c*/ 	.word	0xfffffffc


//--------------------- .text.matmul_kernel       --------------------------
	.section	.text.matmul_kernel,"ax",@progbits
	.align	128
        .global         matmul_kernel
        .type           matmul_kernel,@function
        .size           matmul_kernel,(.L_x_21 - matmul_kernel)
        .other          matmul_kernel,@"STO_CUDA_ENTRY STV_DEFAULT"
matmul_kernel:
.text.matmul_kernel:
[----:B------:R-:W0:Y:S01]  /*0000*/  LDC R1, c[0x0][0x37c] ;  /* 0x0000df00ff017b82 */ /* 0x000e220000000800 */
[----:B------:R-:W1:Y:S01]  /*0010*/  S2R R35, SR_TID.X ;  /* 0x0000000000237919 */ /* 0x000e620000002100 */
[----:B0-----:R-:W-:Y:S01]  /*0020*/  VIADD R1, R1, 0xfffffff0 ;  /* 0xfffffff001017836 */ /* 0x001fe20000000000 */
[----:B------:R-:W0:Y:S01]  /*0030*/  LDCU.64 UR22, c[0x0][0x358] ;  /* 0x00006b00ff1677ac */ /* 0x000e220008000a00 */
[----:B-1----:R-:W-:-:S13]  /*0040*/  ISETP.GE.U32.AND P0, PT, R35, 0x20, PT ;  /* 0x000000202300780c */ /* 0x002fda0003f06070 */
[----:B------:R-:W-:Y:S02]  /*0050*/  VOTEU.ANY UP0, P0 ;  /* 0x0000000000ff7886 */ /* 0x000fe40000000100 */
[----:B------:R-:W-:Y:S05]  /*0060*/  BRA.U UP0, `(.L_x_0) ;  /* 0x0000000100b87547 */ /* 0x000fea000b800000 */
[----:B------:R-:W1:Y:S01]  /*0070*/  S2UR UR6, SR_CgaCtaId ;  /* 0x00000000000679c3 */ /* 0x000e620000008800 */
[----:B------:R-:W-:Y:S01]  /*0080*/  NOP ;  /* 0x0000000000007918 */ /* 0x000fe20000000000 */
[----:B------:R-:W-:Y:S02]  /*0090*/  UMOV UR4, 0x40 ;  /* 0x0000004000047882 */ /* 0x000fe40000000000 */
[----:B-1----:R-:W-:-:S09]  /*00a0*/  ULEA UR4, UR6, UR4, 0x18 ;  /* 0x0000000406047291 */ /* 0x002fd2000f8ec0ff */
[----:B------:R-:W1:Y:S01]  /*00b0*/  LDS.U8 R0, [UR4] ;  /* 0x00000004ff007984 */ /* 0x000e620008000000 */
[----:B------:R-:W-:Y:S02]  /*00c0*/  UMOV UR4, 0x400 ;  /* 0x0000040000047882 */ /* 0x000fe40000000000 */
[----:B------:R-:W-:Y:S01]  /*00d0*/  ULEA UR4, UR6, UR4, 0x18 ;  /* 0x0000000406047291 */ /* 0x000fe2000f8ec0ff */
[----:B-1----:R-:W-:-:S13]  /*00e0*/  ISETP.NE.AND P0, PT, R0, RZ, PT ;  /* 0x000000ff0000720c */ /* 0x002fda0003f05270 */
[----:B------:R-:W-:Y:S05]  /*00f0*/  @P0 BRA `(.L_x_1) ;  /* 0x00000000007c0947 */ /* 0x000fea0003800000 */
[----:B------:R-:W-:-:S13]  /*0100*/  ELECT P0, URZ, PT ;  /* 0x0000000000ff782f */ /* 0x000fda0003800000 */
[----:B------:R-:W-:Y:S05]  /*0110*/  @!P0 BRA `(.L_x_2) ;  /* 0x0000000000848947 */ /* 0x000fea0003800000 */
[----:B------:R-:W-:Y:S01]  /*0120*/  UMOV UR5, 0x10 ;  /* 0x0000001000057882 */ /* 0x000fe20000000000 */
[----:B------:R-:W-:Y:S02]  /*0130*/  IMAD.MOV.U32 R4, RZ, RZ, 0x1 ;  /* 0x00000001ff047424 */ /* 0x000fe400078e00ff */
[----:B------:R-:W-:Y:S02]  /*0140*/  IMAD.MOV.U32 R5, RZ, RZ, 0xffff ;  /* 0x0000ffffff057424 */ /* 0x000fe400078e00ff */
[----:B------:R-:W-:Y:S04]  /*0150*/  DEPBAR.LE SB1, 0x36 ;  /* 0x00009d800000791a */ /* 0x000fe80000000000 */
[----:B------:R-:W1:Y:S02]  /*0160*/  UTCATOMSWS.FIND_AND_SET.ALIGN UP1, UR5, UR5 ;  /* 0x00000005000575e3 */ /* 0x000e640008020800 */
[----:B-1----:R-:W-:-:S04]  /*0170*/  PLOP3.LUT P0, PT, PT, PT, UP1, 0x80, 0x8 ;  /* 0x000000000008781c */ /* 0x002fc80003f0f018 */
[----:B------:R-:W-:-:S04]  /*0180*/  SEL R0, RZ, 0xffffffff, !P0 ;  /* 0xffffffffff007807 */ /* 0x000fc80004000000 */
[----:B------:R-:W-:Y:S01]  /*0190*/  ISETP.NE.AND P0, PT, R0, RZ, PT ;  /* 0x000000ff0000720c */ /* 0x000fe20003f05270 */
[----:B------:R-:W-:-:S12]  /*01a0*/  IMAD.U32 R0, RZ, RZ, UR5 ;  /* 0x00000005ff007e24 */ /* 0x000fd8000f8e00ff */
[----:B------:R-:W-:Y:S05]  /*01b0*/  @P0 BRA `(.L_x_3) ;  /* 0x0000000000240947 */ /* 0x000fea0003800000 */
.L_x_4:
[----:B------:R-:W-:Y:S05]  /*01c0*/  NANOSLEEP 0x64 ;  /* 0x000000640000795d */ /* 0x000fea0003800000 */
[----:B------:R-:W-:-:S05]  /*01d0*/  UMOV UR5, 0x10 ;  /* 0x0000001000057882 */ /* 0x000fca0000000000 */
[----:B------:R-:W-:Y:S04]  /*01e0*/  DEPBAR.LE SB1, 0x36 ;  /* 0x00009d800000791a */ /* 0x000fe80000000000 */
[----:B------:R-:W1:Y:S02]  /*01f0*/  UTCATOMSWS.FIND_AND_SET.ALIGN UP1, UR5, UR5 ;  /* 0x00000005000575e3 */ /* 0x000e640008020800 */
[----:B-1----:R-:W-:-:S04]  /*0200*/  PLOP3.LUT P0, PT, PT, PT, UP1, 0x80, 0x8 ;  /* 0x000000000008781c */ /* 0x002fc80003f0f018 */
[----:B------:R-:W-:-:S04]  /*0210*/  SEL R0, RZ, 0xffffffff, !P0 ;  /* 0xffffffffff007807 */ /* 0x000fc80004000000 */
[----:B------:R-:W-:Y:S01]  /*0220*/  ISETP.NE.AND P0, PT, R0, RZ, PT ;  /* 0x000000ff0000720c */ /* 0x000fe20003f05270 */
[----:B------:R-:W-:-:S12]  /*0230*/  IMAD.U32 R0, RZ, RZ, UR5 ;  /* 0x00000005ff007e24 */ /* 0x000fd8000f8e00ff */
[----:B------:R-:W-:Y:S05]  /*0240*/  @!P0 BRA `(.L_x_4) ;  /* 0xfffffffc00dc8947 */ /* 0x000fea000383ffff */
.L_x_3:
[C---:B------:R-:W-:Y:S01]  /*0250*/  VIADD R3, R0.reuse, 0x10 ;  /* 0x0000001000037836 */ /* 0x040fe20000000000 */
[----:B------:R-:W-:Y:S01]  /*0260*/  UMOV UR5, 0x50 ;  /* 0x0000005000057882 */ /* 0x000fe20000000000 */
[----:B------:R-:W-:Y:S01]  /*0270*/  SHF.L.U32 R2, R5, R0, RZ ;  /* 0x0000000005027219 */ /* 0x000fe200000006ff */
[----:B------:R-:W-:Y:S01]  /*0280*/  ULEA UR5, UR6, UR5, 0x18 ;  /* 0x0000000506057291 */ /* 0x000fe2000f8ec0ff */
[----:B------:R-:W-:Y:S01]  /*0290*/  IMAD.SHL.U32 R0, R0, 0x20, RZ ;  /* 0x0000002000007824 */ /* 0x000fe200078e00ff */
[----:B------:R-:W-:-:S04]  /*02a0*/  SHF.L.U32 R3, R4, R3, RZ ;  /* 0x0000000304037219 */ /* 0x000fc800000006ff */
[----:B------:R-:W-:-:S05]  /*02b0*/  LOP3.LUT R2, R3, R2, RZ, 0xfc, !PT ;  /* 0x0000000203027212 */ /* 0x000fca00078efcff */
[----:B------:R1:W-:Y:S04]  /*02c0*/  ATOMS.OR RZ, [UR5], R2 ;  /* 0x00000002ffff798c */ /* 0x0003e8000b000005 */
[----:B------:R1:W-:Y:S01]  /*02d0*/  STS [UR4], R0 ;  /* 0x00000000ff007988 */ /* 0x0003e20008000804 */
[----:B------:R-:W-:Y:S05]  /*02e0*/  BRA `(.L_x_2) ;  /* 0x0000000000107947 */ /* 0x000fea0003800000 */
.L_x_1:
[----:B------:R-:W-:Y:S01]  /*02f0*/  IMAD.MOV.U32 R0, RZ, RZ, -0x1 ;  /* 0xffffffffff007424 */ /* 0x000fe200078e00ff */
[----:B------:R-:W-:-:S04]  /*0300*/  MOV R2, 0x330 ;  /* 0x0000033000027802 */ /* 0x000fc80000000f00 */
[----:B------:R1:W-:Y:S03]  /*0310*/  STS [UR4], R0 ;  /* 0x00000000ff007988 */ /* 0x0003e60008000804 */
[----:B01----:R-:W-:Y:S05]  /*0320*/  CALL.REL.NOINC `($__internal_1_$__cuda_sm10x_tcgen05_guardrail_trap_phase_invalid_during_alloc) ;  /* 0x00000114002c7944 */ /* 0x003fea0003c00000 */
.L_x_2:
[----:B------:R-:W-:Y:S05]  /*0330*/  WARPSYNC.ALL ;  /* 0x0000000000007948 */ /* 0x000fea0003800000 */
[----:B------:R-:W-:Y:S01]  /*0340*/  NOP ;  /* 0x0000000000007918 */ /* 0x000fe20000000000 */
.L_x_0:
[----:B------:R-:W2:Y:S08]  /*0350*/  LDC.64 R8, c[0x0][0x398] ;  /* 0x0000e600ff087b82 */ /* 0x000eb00000000a00 */
[----:B------:R-:W3:Y:S02]  /*0360*/  S2UR UR5, SR_CgaSize ;  /* 0x00000000000579c3 */ /* 0x000ee40000008a00 */
[----:B---3--:R-:W-:-:S12]  /*0370*/  UIMAD UR5, UR5, -0xa0, URZ ;  /* 0xffffff60050578a4 */ /* 0x008fd8000f8e02ff */
[----:B------:R-:W3:Y:S01]  /*0380*/  LDCU UR5, c[0x0][UR5+0x2b0] ;  /* 0x00005600050577ac */ /* 0x000ee20008000800 */
[----:B------:R-:W4:Y:S01]  /*0390*/  S2R R16, SR_CgaCtaId ;  /* 0x0000000000107919 */ /* 0x000f220000008800 */
[----:B------:R-:W-:Y:S01]  /*03a0*/  SHF.R.U32.HI R34, RZ, 0x5, R35 ;  /* 0x00000005ff227819 */ /* 0x000fe20000011623 */
[----:B------:R-:W5:Y:S01]  /*03b0*/  S2UR UR4, SR_CTAID.X ;  /* 0x00000000000479c3 */ /* 0x000f620000002500 */
[----:B-12---:R-:W-:-:S05]  /*03c0*/  VIADD R0, R9, 0x1ff ;  /* 0x000001ff09007836 */ /* 0x006fca0000000000 */
[----:B------:R-:W-:Y:S02]  /*03d0*/  SHF.R.S32.HI R3, RZ, 0x1f, R0 ;  /* 0x0000001fff037819 */ /* 0x000fe40000011400 */
[----:B-----5:R-:W-:Y:S01]  /*03e0*/  I2FP.F32.U32 R5, UR4 ;  /* 0x0000000400057c45 */ /* 0x020fe20008201000 */
[----:B------:R-:W1:Y:S01]  /*03f0*/  S2UR UR4, SR_CgaCtaId ;  /* 0x00000000000479c3 */ /* 0x000e620000008800 */
[----:B------:R-:W-:Y:S01]  /*0400*/  LEA.HI R3, R3, R0, RZ, 0x9 ;  /* 0x0000000003037211 */ /* 0x000fe200078f48ff */
[----:B----4-:R-:W-:Y:S02]  /*0410*/  IMAD.SHL.U32 R17, R16, 0x100, RZ ;  /* 0x0000010010117824 */ /* 0x010fe400078e00ff */
[----:B---3--:R-:W-:Y:S01]  /*0420*/  FMUL R5, R5, UR5 ;  /* 0x0000000505057c20 */ /* 0x008fe20008400000 */
[----:B------:R-:W-:-:S05]  /*0430*/  SHF.R.S32.HI R3, RZ, 0x9, R3 ;  /* 0x00000009ff037819 */ /* 0x000fca0000011403 */
[----:B------:R-:W-:Y:S01]  /*0440*/  IMAD.SHL.U32 R4, R3, 0x8, RZ ;  /* 0x0000000803047824 */ /* 0x000fe200078e00ff */
[----:B------:R-:W-:Y:S04]  /*0450*/  F2I.U32.TRUNC.NTZ R5, R5 ;  /* 0x0000000500057305 */ /* 0x000fe8000020f000 */
[----:B------:R-:W-:-:S04]  /*0460*/  IABS R7, R4 ;  /* 0x0000000400077213 */ /* 0x000fc80000000000 */
[----:B------:R-:W2:Y:S08]  /*0470*/  I2F.RP R0, R7 ;  /* 0x0000000700007306 */ /* 0x000eb00000209400 */
[----:B--2---:R-:W2:Y:S02]  /*0480*/  MUFU.RCP R0, R0 ;  /* 0x0000000000007308 */ /* 0x004ea40000001000 */
[----:B--2---:R-:W-:Y:S01]  /*0490*/  VIADD R2, R0, 0xffffffe ;  /* 0x0ffffffe00027836 */ /* 0x004fe20000000000 */
[----:B------:R-:W-:-:S05]  /*04a0*/  IABS R0, R5 ;  /* 0x0000000500007213 */ /* 0x000fca0000000000 */
[----:B------:R2:W3:Y:S02]  /*04b0*/  F2I.FTZ.U32.TRUNC.NTZ R3, R2 ;  /* 0x0000000200037305 */ /* 0x0004e4000021f000 */
[----:B--2---:R-:W-:Y:S02]  /*04c0*/  IMAD.MOV.U32 R2, RZ, RZ, RZ ;  /* 0x000000ffff027224 */ /* 0x004fe400078e00ff */
[----:B---3--:R-:W-:-:S04]  /*04d0*/  IMAD.MOV R6, RZ, RZ, -R3 ;  /* 0x000000ffff067224 */ /* 0x008fc800078e0a03 */
[----:B------:R-:W-:Y:S01]  /*04e0*/  IMAD R11, R6, R7, RZ ;  /* 0x00000007060b7224 */ /* 0x000fe200078e02ff */
[----:B------:R-:W-:-:S03]  /*04f0*/  IABS R6, R4 ;  /* 0x0000000400067213 */ /* 0x000fc60000000000 */
[----:B------:R-:W-:Y:S01]  /*0500*/  IMAD.HI.U32 R3, R3, R11, R2 ;  /* 0x0000000b03037227 */ /* 0x000fe200078e0002 */
[----:B------:R-:W-:-:S03]  /*0510*/  IABS R11, R8 ;  /* 0x00000008000b7213 */ /* 0x000fc60000000000 */
[----:B------:R-:W-:Y:S02]  /*0520*/  IMAD.MOV R2, RZ, RZ, -R6 ;  /* 0x000000ffff027224 */ /* 0x000fe400078e0a06 */
[----:B------:R-:W-:-:S04]  /*0530*/  IMAD.HI.U32 R3, R3, R0, RZ ;  /* 0x0000000003037227 */ /* 0x000fc800078e00ff */
[----:B------:R-:W-:Y:S01]  /*0540*/  IMAD R0, R3, R2, R0 ;  /* 0x0000000203007224 */ /* 0x000fe200078e0200 */
[----:B------:R-:W-:Y:S04]  /*0550*/  BAR.SYNC.DEFER_BLOCKING 0x0 ;  /* 0x0000000000007b1d */ /* 0x000fe80000010000 */
[----:B------:R-:W-:-:S13]  /*0560*/  ISETP.GT.U32.AND P1, PT, R7, R0, PT ;  /* 0x000000000700720c */ /* 0x000fda0003f24070 */
[----:B------:R-:W-:Y:S02]  /*0570*/  @!P1 IMAD.IADD R0, R0, 0x1, -R7 ;  /* 0x0000000100009824 */ /* 0x000fe400078e0a07 */
[----:B------:R-:W-:Y:S01]  /*0580*/  @!P1 VIADD R3, R3, 0x1 ;  /* 0x0000000103039836 */ /* 0x000fe20000000000 */
[----:B------:R-:W-:Y:S02]  /*0590*/  ISETP.NE.AND P1, PT, R4, RZ, PT ;  /* 0x000000ff0400720c */ /* 0x000fe40003f25270 */
[----:B------:R-:W-:Y:S02]  /*05a0*/  ISETP.GE.U32.AND P0, PT, R0, R7, PT ;  /* 0x000000070000720c */ /* 0x000fe40003f06070 */
[----:B------:R-:W-:-:S04]  /*05b0*/  LOP3.LUT R0, R5, R4, RZ, 0x3c, !PT ;  /* 0x0000000405007212 */ /* 0x000fc800078e3cff */
[----:B------:R-:W-:Y:S01]  /*05c0*/  ISETP.GE.AND P2, PT, R0, RZ, PT ;  /* 0x000000ff0000720c */ /* 0x000fe20003f46270 */
[----:B------:R-:W-:-:S06]  /*05d0*/  VIADD R0, R8, 0xff ;  /* 0x000000ff08007836 */ /* 0x000fcc0000000000 */
[----:B------:R-:W-:-:S04]  /*05e0*/  @P0 VIADD R3, R3, 0x1 ;  /* 0x0000000103030836 */ /* 0x000fc80000000000 */
[----:B------:R-:W-:Y:S01]  /*05f0*/  IMAD.MOV.U32 R2, RZ, RZ, R3 ;  /* 0x000000ffff027224 */ /* 0x000fe200078e0003 */
[----:B------:R-:W-:-:S03]  /*0600*/  SHF.R.S32.HI R3, RZ, 0x1f, R0 ;  /* 0x0000001fff037819 */ /* 0x000fc60000011400 */
[----:B------:R-:W-:Y:S01]  /*0610*/  @!P2 IMAD.MOV R2, RZ, RZ, -R2 ;  /* 0x000000ffff02a224 */ /* 0x000fe200078e0a02 */
[----:B------:R-:W-:Y:S02]  /*0620*/  @!P1 LOP3.LUT R2, RZ, R4, RZ, 0x33, !PT ;  /* 0x00000004ff029212 */ /* 0x000fe400078e33ff */
[----:B------:R-:W-:-:S03]  /*0630*/  LEA.HI R3, R3, R0, RZ, 0x8 ;  /* 0x0000000003037211 */ /* 0x000fc600078f40ff */
[----:B------:R-:W-:Y:S02]  /*0640*/  IMAD.SHL.U32 R12, R2, 0x8, RZ ;  /* 0x00000008020c7824 */ /* 0x000fe400078e00ff */
[----:B------:R-:W-:-:S03]  /*0650*/  IMAD.MOV R2, RZ, RZ, -R2 ;  /* 0x000000ffff027224 */ /* 0x000fc600078e0a02 */
[----:B------:R-:W-:Y:S01]  /*0660*/  LEA.HI.SX32 R3, R3, -R12, 0x18 ;  /* 0x8000000c03037211 */ /* 0x000fe200078fc2ff */
[----:B------:R-:W-:Y:S02]  /*0670*/  IMAD R14, R4, R2, R5 ;  /* 0x00000002040e7224 */ /* 0x000fe400078e0205 */
[----:B------:R-:W-:Y:S01]  /*0680*/  IMAD.MOV.U32 R2, RZ, RZ, RZ ;  /* 0x000000ffff027224 */ /* 0x000fe200078e00ff */
[----:B------:R-:W-:Y:S02]  /*0690*/  VIMNMX R13, PT, PT, R3, 0x8, PT ;  /* 0x00000008030d7848 */ /* 0x000fe40003fe0100 */
[----:B------:R-:W-:Y:S02]  /*06a0*/  IABS R7, R14 ;  /* 0x0000000e00077213 */ /* 0x000fe40000000000 */
[-C--:B------:R-:W-:Y:S02]  /*06b0*/  IABS R10, R13.reuse ;  /* 0x0000000d000a7213 */ /* 0x080fe40000000000 */
[----:B------:R-:W-:-:S02]  /*06c0*/  IABS R4, R13 ;  /* 0x0000000d00047213 */ /* 0x000fc40000000000 */
[----:B------:R-:W2:Y:S08]  /*06d0*/  I2F.RP R0, R10 ;  /* 0x0000000a00007306 */ /* 0x000eb00000209400 */
[----:B--2---:R-:W2:Y:S02]  /*06e0*/  MUFU.RCP R0, R0 ;  /* 0x0000000000007308 */ /* 0x004ea40000001000 */
[----:B--2---:R-:W-:Y:S01]  /*06f0*/  VIADD R3, R0, 0xffffffe ;  /* 0x0ffffffe00037836 */ /* 0x004fe20000000000 */
[----:B------:R-:W-:-:S05]  /*0700*/  IABS R0, R9 ;  /* 0x0000000900007213 */ /* 0x000fca0000000000 */
[----:B------:R-:W2:Y:S02]  /*0710*/  F2I.FTZ.U32.TRUNC.NTZ R3, R3 ;  /* 0x0000000300037305 */ /* 0x000ea4000021f000 */
[----:B--2---:R-:W-:-:S04]  /*0720*/  IMAD.MOV R6, RZ, RZ, -R3 ;  /* 0x000000ffff067224 */ /* 0x004fc800078e0a03 */
[----:B------:R-:W-:Y:S02]  /*0730*/  IMAD.MOV.U32 R5, RZ, RZ, R6 ;  /* 0x000000ffff057224 */ /* 0x000fe400078e0006 */
[----:B------:R-:W2:Y:S02]  /*0740*/  I2F.RP R6, R11 ;  /* 0x0000000b00067306 */ /* 0x000ea40000209400 */
[----:B------:R-:W-:-:S04]  /*0750*/  IMAD R5, R5, R10, RZ ;  /* 0x0000000a05057224 */ /* 0x000fc800078e02ff */
[----:B------:R-:W-:-:S04]  /*0760*/  IMAD.HI.U32 R2, R3, R5, R2 ;  /* 0x0000000503027227 */ /* 0x000fc800078e0002 */
[----:B------:R-:W-:Y:S02]  /*0770*/  IMAD.MOV R3, RZ, RZ, -R4 ;  /* 0x000000ffff037224 */ /* 0x000fe400078e0a04 */
[----:B------:R-:W-:Y:S01]  /*0780*/  IMAD.HI.U32 R2, R2, R7, RZ ;  /* 0x0000000702027227 */ /* 0x000fe200078e00ff */
[----:B--2---:R-:W2:Y:S03]  /*0790*/  MUFU.RCP R6, R6 ;  /* 0x0000000600067308 */ /* 0x004ea60000001000 */
[----:B------:R-:W-:-:S05]  /*07a0*/  IMAD R3, R2, R3, R7 ;  /* 0x0000000302037224 */ /* 0x000fca00078e0207 */
[----:B------:R-:W-:Y:S01]  /*07b0*/  ISETP.GT.U32.AND P1, PT, R10, R3, PT ;  /* 0x000000030a00720c */ /* 0x000fe20003f24070 */
[----:B------:R-:W3:Y:S01]  /*07c0*/  I2F.RP R7, R0 ;  /* 0x0000000000077306 */ /* 0x000ee20000209400 */
[----:B--2---:R-:W-:-:S11]  /*07d0*/  VIADD R4, R6, 0xffffffe ;  /* 0x0ffffffe06047836 */ /* 0x004fd60000000000 */
[----:B------:R-:W-:Y:S02]  /*07e0*/  @!P1 IMAD.IADD R3, R3, 0x1, -R10 ;  /* 0x0000000103039824 */ /* 0x000fe400078e0a0a */
[----:B------:R-:W-:Y:S01]  /*07f0*/  @!P1 VIADD R2, R2, 0x1 ;  /* 0x0000000102029836 */ /* 0x000fe20000000000 */
[----:B------:R-:W-:Y:S01]  /*0800*/  ISETP.NE.AND P1, PT, R13, RZ, PT ;  /* 0x000000ff0d00720c */ /* 0x000fe20003f25270 */
[----:B------:R-:W2:Y:S01]  /*0810*/  F2I.FTZ.U32.TRUNC.NTZ R5, R4 ;  /* 0x0000000400057305 */ /* 0x000ea2000021f000 */
[----:B------:R-:W-:Y:S02]  /*0820*/  ISETP.GE.U32.AND P0, PT, R3, R10, PT ;  /* 0x0000000a0300720c */ /* 0x000fe40003f06070 */
[----:B------:R-:W-:Y:S02]  /*0830*/  LOP3.LUT R3, R14, R13, RZ, 0x3c, !PT ;  /* 0x0000000d0e037212 */ /* 0x000fe400078e3cff */
[----:B------:R-:W-:Y:S02]  /*0840*/  MOV R10, 0x400 ;  /* 0x00000400000a7802 */ /* 0x000fe40000000f00 */
[----:B------:R-:W-:Y:S01]  /*0850*/  ISETP.GE.AND P2, PT, R3, RZ, PT ;  /* 0x000000ff0300720c */ /* 0x000fe20003f46270 */
[----:B------:R-:W-:Y:S01]  /*0860*/  IMAD.SHL.U32 R3, R16, 0x40, RZ ;  /* 0x0000004010037824 */ /* 0x000fe200078e00ff */
[----:B------:R-:W-:Y:S01]  /*0870*/  R2UR UR11, R10 ;  /* 0x000000000a0b72ca */ /* 0x000fe200000e0000 */
[----:B---3--:R-:W3:Y:S03]  /*0880*/  MUFU.RCP R7, R7 ;  /* 0x0000000700077308 */ /* 0x008ee60000001000 */
[----:B------:R-:W-:Y:S01]  /*0890*/  LOP3.LUT R3, R3, 0x80, RZ, 0xc0, !PT ;  /* 0x0000008003037812 */ /* 0x000fe200078ec0ff */
[----:B------:R-:W-:-:S02]  /*08a0*/  @P0 VIADD R2, R2, 0x1 ;  /* 0x0000000102020836 */ /* 0x000fc40000000000 */
[----:B--2---:R-:W-:Y:S02]  /*08b0*/  IMAD.MOV R4, RZ, RZ, -R5 ;  /* 0x000000ffff047224 */ /* 0x004fe400078e0a05 */
[----:B------:R-:W-:-:S04]  /*08c0*/  IMAD.MOV.U32 R15, RZ, RZ, R2 ;  /* 0x000000ffff0f7224 */ /* 0x000fc800078e0002 */
[----:B------:R-:W-:Y:S01]  /*08d0*/  @!P2 IMAD.MOV R15, RZ, RZ, -R15 ;  /* 0x000000ffff0fa224 */ /* 0x000fe200078e0a0f */
[----:B------:R-:W-:Y:S01]  /*08e0*/  @!P1 LOP3.LUT R15, RZ, R13, RZ, 0x33, !PT ;  /* 0x0000000dff0f9212 */ /* 0x000fe200078e33ff */
[----:B-1----:R-:W-:Y:S01]  /*08f0*/  ULEA UR11, UR4, UR11, 0x18 ;  /* 0x0000000b040b7291 */ /* 0x002fe2000f8ec0ff */
[----:B---3--:R-:W-:-:S03]  /*0900*/  VIADD R6, R7, 0xffffffe ;  /* 0x0ffffffe07067836 */ /* 0x008fc60000000000 */
[----:B------:R-:W-:Y:S01]  /*0910*/  IMAD.MOV R2, RZ, RZ, -R15 ;  /* 0x000000ffff027224 */ /* 0x000fe200078e0a0f */
[----:B------:R-:W1:Y:S03]  /*0920*/  F2I.FTZ.U32.TRUNC.NTZ R7, R6 ;  /* 0x0000000600077305 */ /* 0x000e66000021f000 */
[----:B------:R-:W-:Y:S02]  /*0930*/  IMAD R2, R13, R2, R14 ;  /* 0x000000020d027224 */ /* 0x000fe400078e020e */
[----:B------:R-:W-:Y:S01]  /*0940*/  IMAD R13, R4, R11, RZ ;  /* 0x0000000b040d7224 */ /* 0x000fe200078e02ff */
[----:B------:R-:W2:Y:S01]  /*0950*/  LDS R14, [UR11] ;  /* 0x0000000bff0e7984 */ /* 0x000ea20008000800 */
[----:B------:R-:W-:Y:S02]  /*0960*/  IMAD.IADD R2, R12, 0x1, R2 ;  /* 0x000000010c027824 */ /* 0x000fe400078e0202 */
[----:B------:R-:W-:-:S02]  /*0970*/  IMAD.MOV.U32 R4, RZ, RZ, RZ ;  /* 0x000000ffff047224 */ /* 0x000fc400078e00ff */
[----:B------:R-:W-:Y:S01]  /*0980*/  IMAD R2, R2, 0x100, R3 ;  /* 0x0000010002027824 */ /* 0x000fe200078e0203 */
[----:B------:R-:W-:Y:S01]  /*0990*/  LOP3.LUT R3, R35, 0x7f, RZ, 0xc0, !PT ;  /* 0x0000007f23037812 */ /* 0x000fe200078ec0ff */
[----:B------:R-:W-:-:S04]  /*09a0*/  IMAD.HI.U32 R4, R5, R13, R4 ;  /* 0x0000000d05047227 */ /* 0x000fc800078e0004 */
[----:B------:R-:W-:Y:S02]  /*09b0*/  IMAD.IADD R40, R3, 0x1, R2 ;  /* 0x0000000103287824 */ /* 0x000fe400078e0202 */
[----:B------:R-:W-:Y:S02]  /*09c0*/  IMAD.IADD R5, R34, 0x1, R17 ;  /* 0x0000000122057824 */ /* 0x000fe400078e0211 */
[----:B------:R-:W-:Y:S01]  /*09d0*/  IMAD.SHL.U32 R17, R15, 0x200, RZ ;  /* 0x000002000f117824 */ /* 0x000fe200078e00ff */
[----:B------:R3:W-:Y:S01]  /*09e0*/  STL [R1], R40 ;  /* 0x0000002801007387 */ /* 0x0007e20000100800 */
[----:B------:R-:W-:Y:S01]  /*09f0*/  IABS R10, R40 ;  /* 0x00000028000a7213 */ /* 0x000fe20000000000 */
[----:B-1----:R-:W-:Y:S02]  /*0a00*/  IMAD.MOV R13, RZ, RZ, -R7 ;  /* 0x000000ffff0d7224 */ /* 0x002fe400078e0a07 */
[----:B------:R3:W-:Y:S02]  /*0a10*/  STL [R1+0x8], R17 ;  /* 0x0000081101007387 */ /* 0x0007e40000100800 */
[----:B------:R-:W-:-:S04]  /*0a20*/  IMAD.HI.U32 R4, R4, R10, RZ ;  /* 0x0000000a04047227 */ /* 0x000fc800078e00ff */
[----:B------:R-:W-:Y:S02]  /*0a30*/  IMAD R13, R13, R0, RZ ;  /* 0x000000000d0d7224 */ /* 0x000fe400078e02ff */
[----:B------:R-:W-:Y:S01]  /*0a40*/  IMAD.MOV R12, RZ, RZ, -R4 ;  /* 0x000000ffff0c7224 */ /* 0x000fe200078e0a04 */
[----:B------:R-:W-:Y:S06]  /*0a50*/  BAR.SYNC.DEFER_BLOCKING 0x0 ;  /* 0x0000000000007b1d */ /* 0x000fec0000010000 */
[----:B---3--:R-:W-:Y:S05]  /*0a60*/  BRA.U UP0, `(.L_x_5) ;  /* 0x0000000100187547 */ /* 0x008fea000b800000 */
[----:B------:R-:W-:Y:S01]  /*0a70*/  ELECT P0, URZ, PT ;  /* 0x0000000000ff782f */ /* 0x000fe20003800000 */
[----:B------:R-:W-:Y:S01]  /*0a80*/  IMAD.MOV.U32 R2, RZ, RZ, 0x1 ;  /* 0x00000001ff027424 */ /* 0x000fe200078e00ff */
[----:B------:R-:W-:Y:S11]  /*0a90*/  UVIRTCOUNT.DEALLOC.SMPOOL 0x80 ;  /* 0x000000800000784c */ /* 0x000ff60000000000 */
[----:B------:R-:W-:-:S04]  /*0aa0*/  @P0 MOV R15, 0x40 ;  /* 0x00000040000f0802 */ /* 0x000fc80000000f00 */
[----:B------:R-:W-:-:S05]  /*0ab0*/  @P0 LEA R15, R16, R15, 0x18 ;  /* 0x0000000f100f0211 */ /* 0x000fca00078ec0ff */
[----:B------:R1:W-:Y:S02]  /*0ac0*/  @P0 STS.U8 [R15], R2 ;  /* 0x000000020f000388 */ /* 0x0003e40000000000 */
.L_x_5:
[----:B------:R-:W-:Y:S01]  /*0ad0*/  IMAD.MOV.U32 R6, RZ, RZ, RZ ;  /* 0x000000ffff067224 */ /* 0x000fe200078e00ff */
[----:B------:R-:W-:Y:S01]  /*0ae0*/  LOP3.LUT R5, R17, 0x103, R5, 0xf8, !PT ;  /* 0x0000010311057812 */ /* 0x000fe200078ef805 */
[----:B-1----:R-:W-:Y:S01]  /*0af0*/  IMAD R2, R11, R12, R10 ;  /* 0x0000000c0b027224 */ /* 0x002fe200078e020a */
[----:B--2---:R-:W-:Y:S01]  /*0b00*/  R2UR UR10, R14 ;  /* 0x000000000e0a72ca */ /* 0x004fe200000e0000 */
[----:B------:R-:W-:Y:S01]  /*0b10*/  IMAD.HI.U32 R4, R7, R13, R6 ;  /* 0x0000000d07047227 */ /* 0x000fe200078e0006 */
[----:B------:R-:W-:Y:S01]  /*0b20*/  IABS R33, R5 ;  /* 0x0000000500217213 */ /* 0x000fe20000000000 */
[----:B------:R-:W1:Y:S01]  /*0b30*/  LDCU.128 UR16, c[0x0][0x380] ;  /* 0x00007000ff1077ac */ /* 0x000e620008000c00 */
[----:B------:R-:W-:Y:S02]  /*0b40*/  LOP3.LUT R6, R5, 0x4, RZ, 0xfc, !PT ;  /* 0x0000000405067812 */ /* 0x000fe400078efcff */
[----:B------:R-:W-:Y:S01]  /*0b50*/  ISETP.GT.U32.AND P0, PT, R11, R2, PT ;  /* 0x000000020b00720c */ /* 0x000fe20003f04070 */
[----:B------:R-:W-:Y:S01]  /*0b60*/  UMOV UR4, 0x1 ;  /* 0x0000000100047882 */ /* 0x000fe20000000000 */
[----:B------:R-:W-:Y:S01]  /*0b70*/  ISETP.GE.AND P2, PT, R6, RZ, PT ;  /* 0x000000ff0600720c */ /* 0x000fe20003f46270 */
[----:B------:R-:W-:Y:S01]  /*0b80*/  UIADD3 UR8, UPT, UPT, UR11, 0x8000, URZ ;  /* 0x000080000b087890 */ /* 0x000fe2000fffe0ff */
[----:B------:R-:W-:Y:S01]  /*0b90*/  IABS R59, R6 ;  /* 0x00000006003b7213 */ /* 0x000fe20000000000 */
[----:B------:R-:W-:Y:S01]  /*0ba0*/  IMAD.HI.U32 R6, R4, R33, RZ ;  /* 0x0000002104067227 */ /* 0x000fe200078e00ff */
[C---:B------:R-:W-:Y:S01]  /*0bb0*/  LOP3.LUT R7, R5.reuse, 0x8, RZ, 0xfc, !PT ;  /* 0x0000000805077812 */ /* 0x040fe200078efcff */
[----:B------:R-:W2:Y:S01]  /*0bc0*/  LDCU UR5, c[0x0][0x3b0] ;  /* 0x00007600ff0577ac */ /* 0x000ea20008000800 */
[----:B------:R-:W-:Y:S01]  /*0bd0*/  LOP3.LUT R10, R5, 0xc, RZ, 0xfc, !PT ;  /* 0x0000000c050a7812 */ /* 0x000fe200078efcff */
[----:B------:R-:W-:Y:S01]  /*0be0*/  IMAD.MOV R12, RZ, RZ, -R6 ;  /* 0x000000ffff0c7224 */ /* 0x000fe200078e0a06 */
[----:B------:R-:W-:-:S02]  /*0bf0*/  IABS R15, R7 ;  /* 0x00000007000f7213 */ /* 0x000fc40000000000 */
[----:B------:R-:W-:Y:S01]  /*0c00*/  IABS R65, R10 ;  /* 0x0000000a00417213 */ /* 0x000fe20000000000 */
[----:B------:R-:W-:Y:S01]  /*0c10*/  IMAD R33, R0, R12, R33 ;  /* 0x0000000c00217224 */ /* 0x000fe200078e0221 */
[----:B------:R-:W-:Y:S01]  /*0c20*/  ISETP.GE.AND P3, PT, R10, RZ, PT ;  /* 0x000000ff0a00720c */ /* 0x000fe20003f66270 */
[----:B------:R-:W-:Y:S01]  /*0c30*/  @!P0 IMAD.IADD R2, R2, 0x1, -R11 ;  /* 0x0000000102028824 */ /* 0x000fe200078e0a0b */
[----:B------:R-:W-:Y:S01]  /*0c40*/  LOP3.LUT R16, R5, 0x10, RZ, 0xfc, !PT ;  /* 0x0000001005107812 */ /* 0x000fe200078efcff */
[----:B------:R-:W-:Y:S01]  /*0c50*/  IMAD.HI.U32 R10, R4, R15, RZ ;  /* 0x0000000f040a7227 */ /* 0x000fe200078e00ff */
[----:B------:R-:W-:Y:S02]  /*0c60*/  ISETP.GT.U32.AND P1, PT, R0, R33, PT ;  /* 0x000000210000720c */ /* 0x000fe40003f24070 */
[----:B------:R-:W-:Y:S01]  /*0c70*/  ISETP.GT.U32.AND P0, PT, R11, R2, PT ;  /* 0x000000020b00720c */ /* 0x000fe20003f04070 */
[----:B------:R-:W-:Y:S01]  /*0c80*/  IMAD.HI.U32 R6, R4, R65, RZ ;  /* 0x0000004104067227 */ /* 0x000fe200078e00ff */
[----:B------:R-:W-:-:S02]  /*0c90*/  ISETP.GE.AND P4, PT, R7, RZ, PT ;  /* 0x000000ff0700720c */ /* 0x000fc40003f86270 */
[----:B------:R-:W-:Y:S01]  /*0ca0*/  IABS R17, R16 ;  /* 0x0000001000117213 */ /* 0x000fe20000000000 */
[----:B------:R-:W-:Y:S01]  /*0cb0*/  IMAD.HI.U32 R7, R4, R59, RZ ;  /* 0x0000003b04077227 */ /* 0x000fe200078e00ff */
[C---:B------:R-:W-:Y:S02]  /*0cc0*/  LOP3.LUT R12, R5.reuse, 0x18, RZ, 0xfc, !PT ;  /* 0x00000018050c7812 */ /* 0x040fe400078efcff */
[C---:B------:R-:W-:Y:S01]  /*0cd0*/  LOP3.LUT R18, R5.reuse, 0x24, RZ, 0xfc, !PT ;  /* 0x0000002405127812 */ /* 0x040fe200078efcff */
[----:B------:R-:W-:Y:S01]  /*0ce0*/  IMAD.MOV R10, RZ, RZ, -R10 ;  /* 0x000000ffff0a7224 */ /* 0x000fe200078e0a0a */
[----:B------:R-:W-:Y:S01]  /*0cf0*/  LOP3.LUT R20, R5, 0xb0, RZ, 0xfc, !PT ;  /* 0x000000b005147812 */ /* 0x000fe200078efcff */
[----:B------:R-:W-:Y:S01]  /*0d00*/  IMAD.MOV R6, RZ, RZ, -R6 ;  /* 0x000000ffff067224 */ /* 0x000fe200078e0a06 */
[----:B------:R-:W-:Y:S01]  /*0d10*/  IABS R73, R18 ;  /* 0x0000001200497213 */ /* 0x000fe20000000000 */
[----:B------:R-:W-:Y:S01]  /*0d20*/  @!P1 IMAD.IADD R33, R33, 0x1, -R0 ;  /* 0x0000000121219824 */ /* 0x000fe200078e0a00 */
[----:B------:R-:W-:Y:S01]  /*0d30*/  IABS R25, R20 ;  /* 0x0000001400197213 */ /* 0x000fe20000000000 */
[----:B------:R-:W-:Y:S01]  /*0d40*/  IMAD.MOV R13, RZ, RZ, -R7 ;  /* 0x000000ffff0d7224 */ /* 0x000fe200078e0a07 */
[C---:B------:R-:W-:Y:S01]  /*0d50*/  LOP3.LUT R22, R5.reuse, 0xb4, RZ, 0xfc, !PT ;  /* 0x000000b405167812 */ /* 0x040fe200078efcff */
[C---:B------:R-:W-:Y:S01]  /*0d60*/  IMAD R64, R0.reuse, R10, R15 ;  /* 0x0000000a00407224 */ /* 0x040fe200078e020f */
[C---:B------:R-:W-:Y:S01]  /*0d70*/  LOP3.LUT R10, R5.reuse, 0x14, RZ, 0xfc, !PT ;  /* 0x00000014050a7812 */ /* 0x040fe200078efcff */
[----:B------:R-:W-:Y:S01]  /*0d80*/  IMAD R65, R0, R6, R65 ;  /* 0x0000000600417224 */ /* 0x000fe200078e0241 */
[----:B------:R-:W-:Y:S01]  /*0d90*/  LOP3.LUT R15, R5, 0x1c, RZ, 0xfc, !PT ;  /* 0x0000001c050f7812 */ /* 0x000fe200078efcff */
[----:B------:R-:W-:Y:S01]  /*0da0*/  @!P0 IMAD.IADD R2, R2, 0x1, -R11 ;  /* 0x0000000102028824 */ /* 0x000fe200078e0a0b */
[----:B------:R-:W-:Y:S01]  /*0db0*/  ISETP.GT.U32.AND P0, PT, R0, R33, PT ;  /* 0x000000210000720c */ /* 0x000fe20003f04070 */
[----:B------:R-:W-:Y:S01]  /*0dc0*/  IMAD.HI.U32 R7, R4, R17, RZ ;  /* 0x0000001104077227 */ /* 0x000fe200078e00ff */
[----:B------:R-:W-:-:S02]  /*0dd0*/  IABS R67, R10 ;  /* 0x0000000a00437213 */ /* 0x000fc40000000000 */
[C---:B------:R-:W-:Y:S01]  /*0de0*/  ISETP.GT.U32.AND P6, PT, R0.reuse, R65, PT ;  /* 0x000000410000720c */ /* 0x040fe20003fc4070 */
[C---:B------:R-:W-:Y:S01]  /*0df0*/  IMAD R59, R0.reuse, R13, R59 ;  /* 0x0000000d003b7224 */ /* 0x040fe200078e023b */
[----:B------:R-:W-:Y:S01]  /*0e00*/  ISETP.GT.U32.AND P5, PT, R0, R64, PT ;  /* 0x000000400000720c */ /* 0x000fe20003fa4070 */
[----:B------:R-:W-:Y:S01]  /*0e10*/  IMAD.MOV R7, RZ, RZ, -R7 ;  /* 0x000000ffff077224 */ /* 0x000fe200078e0a07 */
[----:B------:R-:W-:Y:S01]  /*0e20*/  IABS R11, R12 ;  /* 0x0000000c000b7213 */ /* 0x000fe20000000000 */
[----:B------:R-:W-:Y:S01]  /*0e30*/  IMAD.HI.U32 R6, R4, R67, RZ ;  /* 0x0000004304067227 */ /* 0x000fe200078e00ff */
[C---:B------:R-:W-:Y:S02]  /*0e40*/  ISETP.GT.U32.AND P1, PT, R0.reuse, R59, PT ;  /* 0x0000003b0000720c */ /* 0x040fe40003f24070 */
[----:B------:R-:W-:Y:S01]  /*0e50*/  IABS R69, R15 ;  /* 0x0000000f00457213 */ /* 0x000fe20000000000 */
[C---:B------:R-:W-:Y:S01]  /*0e60*/  IMAD R66, R0.reuse, R7, R17 ;  /* 0x0000000700427224 */ /* 0x040fe200078e0211 */
[----:B------:R-:W-:Y:S01]  /*0e70*/  LOP3.LUT R17, R5, 0x20, RZ, 0xfc, !PT ;  /* 0x0000002005117812 */ /* 0x000fe200078efcff */
[----:B------:R-:W-:Y:S01]  /*0e80*/  IMAD.MOV R6, RZ, RZ, -R6 ;  /* 0x000000ffff067224 */ /* 0x000fe200078e0a06 */
[----:B------:R-:W-:Y:S01]  /*0e90*/  IABS R27, R22 ;  /* 0x00000016001b7213 */ /* 0x000fe20000000000 */
[--C-:B------:R-:W-:Y:S01]  /*0ea0*/  @!P0 IMAD.IADD R33, R33, 0x1, -R0.reuse ;  /* 0x0000000121218824 */ /* 0x100fe200078e0a00 */
[C---:B------:R-:W-:Y:S01]  /*0eb0*/  ISETP.GT.U32.AND P0, PT, R0.reuse, R66, PT ;  /* 0x000000420000720c */ /* 0x040fe20003f04070 */
[----:B------:R-:W-:Y:S01]  /*0ec0*/  IMAD R67, R0, R6, R67 ;  /* 0x0000000600437224 */ /* 0x000fe200078e0243 */
[----:B------:R-:W-:Y:S01]  /*0ed0*/  IABS R13, R17 ;  /* 0x00000011000d7213 */ /* 0x000fe20000000000 */
[--C-:B------:R-:W-:Y:S01]  /*0ee0*/  @!P6 IMAD.IADD R65, R65, 0x1, -R0.reuse ;  /* 0x000000014141e824 */ /* 0x100fe200078e0a00 */
[----:B------:R-:W-:Y:S01]  /*0ef0*/  ISETP.GE.AND P6, PT, R5, RZ, PT ;  /* 0x000000ff0500720c */ /* 0x000fe20003fc6270 */
[--C-:B------:R-:W-:Y:S01]  /*0f00*/  @!P1 IMAD.IADD R59, R59, 0x1, -R0.reuse ;  /* 0x000000013b3b9824 */ /* 0x100fe200078e0a00 */
[----:B------:R-:W-:Y:S01]  /*0f10*/  LOP3.LUT R24, R5, 0xd4, RZ, 0xfc, !PT ;  /* 0x000000d405187812 */ /* 0x000fe200078efcff */
[----:B------:R-:W-:Y:S01]  /*0f20*/  @!P5 IMAD.IADD R64, R64, 0x1, -R0 ;  /* 0x000000014040d824 */ /* 0x000fe200078e0a00 */
[----:B------:R-:W-:Y:S01]  /*0f30*/  ISETP.GT.U32.AND P5, PT, R0, R67, PT ;  /* 0x000000430000720c */ /* 0x000fe20003fa4070 */
[----:B------:R-:W-:Y:S01]  /*0f40*/  IMAD.HI.U32 R7, R4, R11, RZ ;  /* 0x0000000b04077227 */ /* 0x000fe200078e00ff */
[----:B------:R-:W-:-:S02]  /*0f50*/  ISETP.GT.U32.AND P1, PT, R0, R59, PT ;  /* 0x0000003b0000720c */ /* 0x000fc40003f24070 */
[----:B------:R-:W-:Y:S01]  /*0f60*/  IABS R45, R24 ;  /* 0x00000018002d7213 */ /* 0x000fe20000000000 */
[----:B------:R-:W-:Y:S01]  /*0f70*/  @!P0 IMAD.IADD R66, R66, 0x1, -R0 ;  /* 0x0000000142428824 */ /* 0x000fe200078e0a00 */
[C---:B------:R-:W-:Y:S01]  /*0f80*/  ISETP.GT.U32.AND P0, PT, R0.reuse, R65, PT ;  /* 0x000000410000720c */ /* 0x040fe20003f04070 */
[----:B------:R-:W-:Y:S01]  /*0f90*/  IMAD.MOV R7, RZ, RZ, -R7 ;  /* 0x000000ffff077224 */ /* 0x000fe200078e0a07 */
[C---:B------:R-:W-:Y:S01]  /*0fa0*/  LOP3.LUT R26, R5.reuse, 0xd8, RZ, 0xfc, !PT ;  /* 0x000000d8051a7812 */ /* 0x040fe200078efcff */
[----:B------:R-:W-:Y:S01]  /*0fb0*/  @!P6 IMAD.MOV R33, RZ, RZ, -R33 ;  /* 0x000000ffff21e224 */ /* 0x000fe200078e0a21 */
[C---:B------:R-:W-:Y:S01]  /*0fc0*/  ISETP.GT.U32.AND P6, PT, R0.reuse, R66, PT ;  /* 0x000000420000720c */ /* 0x040fe20003fc4070 */
[----:B------:R-:W-:Y:S01]  /*0fd0*/  IMAD R68, R0, R7, R11 ;  /* 0x0000000700447224 */ /* 0x000fe200078e020b */
[----:B------:R-:W-:Y:S01]  /*0fe0*/  IABS R47, R26 ;  /* 0x0000001a002f7213 */ /* 0x000fe20000000000 */
[----:B------:R-:W-:Y:S01]  /*0ff0*/  IMAD.HI.U32 R7, R4, R13, RZ ;  /* 0x0000000d04077227 */ /* 0x000fe200078e00ff */
[----:B------:R-:W-:-:S02]  /*1000*/  LOP3.LUT R28, R5, 0xdc, RZ, 0xfc, !PT ;  /* 0x000000dc051c7812 */ /* 0x000fc400078efcff */
[----:B------:R-:W-:Y:S01]  /*1010*/  LOP3.LUT R30, R5, 0xe0, RZ, 0xfc, !PT ;  /* 0x000000e0051e7812 */ /* 0x000fe200078efcff */
[--C-:B------:R-:W-:Y:S01]  /*1020*/  @!P5 IMAD.IADD R67, R67, 0x1, -R0.reuse ;  /* 0x000000014343d824 */ /* 0x100fe200078e0a00 */
[----:B------:R-:W-:Y:S01]  /*1030*/  IABS R49, R28 ;  /* 0x0000001c00317213 */ /* 0x000fe20000000000 */
[----:B------:R-:W-:Y:S01]  /*1040*/  IMAD.MOV R7, RZ, RZ, -R7 ;  /* 0x000000ffff077224 */ /* 0x000fe200078e0a07 */
[----:B------:R-:W-:Y:S01]  /*1050*/  IABS R51, R30 ;  /* 0x0000001e00337213 */ /* 0x000fe20000000000 */
[----:B------:R-:W-:Y:S01]  /*1060*/  @!P1 IMAD.IADD R59, R59, 0x1, -R0 ;  /* 0x000000013b3b9824 */ /* 0x000fe200078e0a00 */
[----:B------:R-:W-:Y:S01]  /*1070*/  ISETP.GT.U32.AND P1, PT, R0, R64, PT ;  /* 0x000000400000720c */ /* 0x000fe20003f24070 */
[----:B------:R-:W-:Y:S01]  /*1080*/  IMAD.HI.U32 R6, R4, R69, RZ ;  /* 0x0000004504067227 */ /* 0x000fe200078e00ff */
[C---:B------:R-:W-:Y:S02]  /*1090*/  ISETP.GT.U32.AND P5, PT, R0.reuse, R67, PT ;  /* 0x000000430000720c */ /* 0x040fe40003fa4070 */
[C---:B------:R-:W-:Y:S01]  /*10a0*/  LOP3.LUT R32, R5.reuse, 0xe4, RZ, 0xfc, !PT ;  /* 0x000000e405207812 */ /* 0x040fe200078efcff */
[----:B------:R-:W-:Y:S01]  /*10b0*/  IMAD R72, R0, R7, R13 ;  /* 0x0000000700487224 */ /* 0x000fe200078e020d */
[----:B------:R-:W-:Y:S01]  /*10c0*/  LOP3.LUT R13, R5, 0x28, RZ, 0xfc, !PT ;  /* 0x00000028050d7812 */ /* 0x000fe200078efcff */
[----:B------:R-:W-:Y:S01]  /*10d0*/  IMAD.MOV R6, RZ, RZ, -R6 ;  /* 0x000000ffff067224 */ /* 0x000fe200078e0a06 */
[----:B------:R-:W-:Y:S01]  /*10e0*/  IABS R53, R32 ;  /* 0x0000002000357213 */ /* 0x000fe20000000000 */
[----:B------:R-:W-:Y:S01]  /*10f0*/  @!P2 IMAD.MOV R59, RZ, RZ, -R59 ;  /* 0x000000ffff3ba224 */ /* 0x000fe200078e0a3b */
[----:B------:R-:W-:Y:S01]  /*1100*/  IABS R11, R13 ;  /* 0x0000000d000b7213 */ /* 0x000fe20000000000 */
[--C-:B------:R-:W-:Y:S01]  /*1110*/  @!P6 IMAD.IADD R66, R66, 0x1, -R0.reuse ;  /* 0x000000014242e824 */ /* 0x100fe200078e0a00 */
[C---:B------:R-:W-:Y:S01]  /*1120*/  ISETP.GT.U32.AND P2, PT, R0.reuse, R68, PT ;  /* 0x000000440000720c */ /* 0x040fe20003f44070 */
[C---:B------:R-:W-:Y:S01]  /*1130*/  IMAD R69, R0.reuse, R6, R69 ;  /* 0x0000000600457224 */ /* 0x040fe200078e0245 */
[----:B------:R-:W-:Y:S01]  /*1140*/  ISETP.GT.U32.AND P6, PT, R0, R72, PT ;  /* 0x000000480000720c */ /* 0x000fe20003fc4070 */
[----:B------:R-:W-:Y:S01]  /*1150*/  @!P0 IMAD.IADD R65, R65, 0x1, -R0 ;  /* 0x0000000141418824 */ /* 0x000fe200078e0a00 */
[----:B------:R-:W-:Y:S01]  /*1160*/  ISETP.GE.AND P0, PT, R16, RZ, PT ;  /* 0x000000ff1000720c */ /* 0x000fe20003f06270 */
[----:B------:R-:W-:Y:S01]  /*1170*/  IMAD.HI.U32 R6, R4, R73, RZ ;  /* 0x0000004904067227 */ /* 0x000fe200078e00ff */
[----:B------:R-:W-:-:S02]  /*1180*/  LOP3.LUT R16, R5, 0x4c, RZ, 0xfc, !PT ;  /* 0x0000004c05107812 */ /* 0x000fc400078efcff */
[----:B------:R-:W-:Y:S01]  /*1190*/  LOP3.LUT R36, R5, 0xe8, RZ, 0xfc, !PT ;  /* 0x000000e805247812 */ /* 0x000fe200078efcff */
[----:B------:R-:W-:Y:S01]  /*11a0*/  IMAD.HI.U32 R7, R4, R11, RZ ;  /* 0x0000000b04077227 */ /* 0x000fe200078e00ff */
[----:B------:R-:W-:Y:S02]  /*11b0*/  IABS R85, R16 ;  /* 0x0000001000557213 */ /* 0x000fe40000000000 */
[----:B------:R-:W-:Y:S01]  /*11c0*/  IABS R55, R36 ;  /* 0x0000002400377213 */ /* 0x000fe20000000000 */
[--C-:B------:R-:W-:Y:S01]  /*11d0*/  @!P1 IMAD.IADD R64, R64, 0x1, -R0.reuse ;  /* 0x0000000140409824 */ /* 0x100fe200078e0a00 */
[----:B------:R-:W-:Y:S01]  /*11e0*/  ISETP.GT.U32.AND P1, PT, R0, R69, PT ;  /* 0x000000450000720c */ /* 0x000fe20003f24070 */
[----:B------:R-:W-:Y:S01]  /*11f0*/  @!P5 IMAD.IADD R67, R67, 0x1, -R0 ;  /* 0x000000014343d824 */ /* 0x000fe200078e0a00 */
[----:B------:R-:W-:Y:S01]  /*1200*/  ISETP.GE.AND P5, PT, R10, RZ, PT ;  /* 0x000000ff0a00720c */ /* 0x000fe20003fa6270 */
[----:B------:R-:W-:Y:S01]  /*1210*/  IMAD.MOV R6, RZ, RZ, -R6 ;  /* 0x000000ffff067224 */ /* 0x000fe200078e0a06 */
[C---:B------:R-:W-:Y:S01]  /*1220*/  LOP3.LUT R10, R5.reuse, 0x30, RZ, 0xfc, !PT ;  /* 0x00000030050a7812 */ /* 0x040fe200078efcff */
[----:B------:R-:W-:Y:S01]  /*1230*/  IMAD.MOV R7, RZ, RZ, -R7 ;  /* 0x000000ffff077224 */ /* 0x000fe200078e0a07 */
[----:B------:R-:W-:Y:S01]  /*1240*/  PRMT R58, RZ, 0x7610, R58 ;  /* 0x00007610ff3a7816 */ /* 0x000fe2000000003a */
[--C-:B------:R-:W-:Y:S01]  /*1250*/  @!P2 IMAD.IADD R68, R68, 0x1, -R0.reuse ;  /* 0x000000014444a824 */ /* 0x100fe200078e0a00 */
[----:B------:R-:W-:Y:S01]  /*1260*/  ISETP.GE.AND P2, PT, R12, RZ, PT ;  /* 0x000000ff0c00720c */ /* 0x000fe20003f46270 */
[C---:B------:R-:W-:Y:S01]  /*1270*/  IMAD R73, R0.reuse, R6, R73 ;  /* 0x0000000600497224 */ /* 0x040fe200078e0249 */
[C---:B------:R-:W-:Y:S01]  /*1280*/  LOP3.LUT R12, R5.reuse, 0x3c, RZ, 0xfc, !PT ;  /* 0x0000003c050c7812 */ /* 0x040fe200078efcff */
[----:B------:R-:W-:Y:S01]  /*1290*/  IMAD R74, R0, R7, R11 ;  /* 0x00000007004a7224 */ /* 0x000fe200078e020b */
[----:B------:R-:W-:Y:S01]  /*12a0*/  LOP3.LUT R7, R5, 0x2c, RZ, 0xfc, !PT ;  /* 0x0000002c05077812 */ /* 0x000fe200078efcff */
[----:B------:R-:W-:Y:S01]  /*12b0*/  @!P6 IMAD.IADD R72, R72, 0x1, -R0 ;  /* 0x000000014848e824 */ /* 0x000fe200078e0a00 */
[----:B------:R-:W-:Y:S01]  /*12c0*/  IABS R11, R10 ;  /* 0x0000000a000b7213 */ /* 0x000fe20000000000 */
[----:B------:R-:W-:Y:S01]  /*12d0*/  @!P4 IMAD.MOV R64, RZ, RZ, -R64 ;  /* 0x000000ffff40c224 */ /* 0x000fe200078e0a40 */
[C---:B------:R-:W-:Y:S01]  /*12e0*/  ISETP.GT.U32.AND P4, PT, R0.reuse, R68, PT ;  /* 0x000000440000720c */ /* 0x040fe20003f84070 */
[----:B------:R-:W-:Y:S01]  /*12f0*/  @!P0 IMAD.MOV R66, RZ, RZ, -R66 ;  /* 0x000000ffff428224 */ /* 0x000fe200078e0a42 */
[C---:B------:R-:W-:Y:S01]  /*1300*/  ISETP.GT.U32.AND P6, PT, R0.reuse, R72, PT ;  /* 0x000000480000720c */ /* 0x040fe20003fc4070 */
[----:B------:R-:W-:Y:S01]  /*1310*/  @!P1 IMAD.IADD R69, R69, 0x1, -R0 ;  /* 0x0000000145459824 */ /* 0x000fe200078e0a00 */
[----:B------:R-:W-:Y:S01]  /*1320*/  ISETP.GT.U32.AND P0, PT, R0, R73, PT ;  /* 0x000000490000720c */ /* 0x000fe20003f04070 */
[----:B------:R-:W-:Y:S01]  /*1330*/  @!P5 IMAD.MOV R67, RZ, RZ, -R67 ;  /* 0x000000ffff43d224 */ /* 0x000fe200078e0a43 */
[----:B------:R-:W-:Y:S01]  /*1340*/  IABS R75, R7 ;  /* 0x00000007004b7213 */ /* 0x000fe20000000000 */
[----:B------:R-:W-:Y:S01]  /*1350*/  @!P3 IMAD.MOV R65, RZ, RZ, -R65 ;  /* 0x000000ffff41b224 */ /* 0x000fe200078e0a41 */
[----:B------:R-:W-:-:S02]  /*1360*/  ISETP.GE.AND P5, PT, R17, RZ, PT ;  /* 0x000000ff1100720c */ /* 0x000fc40003fa6270 */
[----:B------:R-:W-:Y:S01]  /*1370*/  ISETP.GT.U32.AND P3, PT, R0, R69, PT ;  /* 0x000000450000720c */ /* 0x000fe20003f64070 */
[----:B------:R-:W-:Y:S01]  /*1380*/  IMAD.HI.U32 R6, R4, R75, RZ ;  /* 0x0000004b04067227 */ /* 0x000fe200078e00ff */
[----:B------:R-:W-:Y:S02]  /*1390*/  ISETP.GE.AND P1, PT, R15, RZ, PT ;  /* 0x000000ff0f00720c */ /* 0x000fe40003f26270 */
[----:B------:R-:W-:Y:S01]  /*13a0*/  IABS R81, R12 ;  /* 0x0000000c00517213 */ /* 0x000fe20000000000 */
[----:B------:R-:W-:Y:S01]  /*13b0*/  IMAD.MOV R6, RZ, RZ, -R6 ;  /* 0x000000ffff067224 */ /* 0x000fe200078e0a06 */
[----:B------:R-:W-:Y:S01]  /*13c0*/  LOP3.LUT R15, R5, 0x48, RZ, 0xfc, !PT ;  /* 0x00000048050f7812 */ /* 0x000fe200078efcff */
[--C-:B------:R-:W-:Y:S01]  /*13d0*/  @!P4 IMAD.IADD R68, R68, 0x1, -R0.reuse ;  /* 0x000000014444c824 */ /* 0x100fe200078e0a00 */
[----:B------:R-:W-:Y:S01]  /*13e0*/  ISETP.GT.U32.AND P4, PT, R0, R74, PT ;  /* 0x0000004a0000720c */ /* 0x000fe20003f84070 */
[--C-:B------:R-:W-:Y:S01]  /*13f0*/  @!P6 IMAD.IADD R72, R72, 0x1, -R0.reuse ;  /* 0x000000014848e824 */ /* 0x100fe200078e0a00 */
[----:B------:R-:W-:Y:S01]  /*1400*/  ISETP.GE.AND P6, PT, R13, RZ, PT ;  /* 0x000000ff0d00720c */ /* 0x000fe20003fc6270 */
[----:B------:R-:W-:Y:S01]  /*1410*/  @!P0 IMAD.IADD R73, R73, 0x1, -R0 ;  /* 0x0000000149498824 */ /* 0x000fe200078e0a00 */
[----:B------:R-:W-:Y:S01]  /*1420*/  ISETP.GE.AND P0, PT, R7, RZ, PT ;  /* 0x000000ff0700720c */ /* 0x000fe20003f06270 */
[C---:B------:R-:W-:Y:S01]  /*1430*/  IMAD R75, R0.reuse, R6, R75 ;  /* 0x00000006004b7224 */ /* 0x040fe200078e024b */
[----:B------:R-:W-:Y:S01]  /*1440*/  LOP3.LUT R6, R5, 0x34, RZ, 0xfc, !PT ;  /* 0x0000003405067812 */ /* 0x000fe200078efcff */
[----:B------:R-:W-:Y:S01]  /*1450*/  @!P2 IMAD.MOV R68, RZ, RZ, -R68 ;  /* 0x000000ffff44a224 */ /* 0x000fe200078e0a44 */
[C---:B------:R-:W-:Y:S01]  /*1460*/  ISETP.GT.U32.AND P2, PT, R0.reuse, R73, PT ;  /* 0x000000490000720c */ /* 0x040fe20003f44070 */
[----:B------:R-:W-:Y:S01]  /*1470*/  @!P5 IMAD.MOV R72, RZ, RZ, -R72 ;  /* 0x000000ffff48d224 */ /* 0x000fe200078e0a48 */
[----:B------:R-:W-:Y:S01]  /*1480*/  ISETP.GT.U32.AND P5, PT, R0, R75, PT ;  /* 0x0000004b0000720c */ /* 0x000fe20003fa4070 */
[--C-:B------:R-:W-:Y:S01]  /*1490*/  @!P3 IMAD.IADD R69, R69, 0x1, -R0.reuse ;  /* 0x000000014545b824 */ /* 0x100fe200078e0a00 */
[----:B------:R-:W-:Y:S01]  /*14a0*/  ISETP.GE.AND P3, PT, R18, RZ, PT ;  /* 0x000000ff1200720c */ /* 0x000fe20003f66270 */
[----:B------:R-:W-:Y:S01]  /*14b0*/  @!P4 IMAD.IADD R74, R74, 0x1, -R0 ;  /* 0x000000014a4ac824 */ /* 0x000fe200078e0a00 */
[----:B------:R-:W-:Y:S01]  /*14c0*/  IABS R77, R6 ;  /* 0x00000006004d7213 */ /* 0x000fe20000000000 */
[----:B------:R-:W-:Y:S01]  /*14d0*/  IMAD.HI.U32 R7, R4, R11, RZ ;  /* 0x0000000b04077227 */ /* 0x000fe200078e00ff */
[----:B------:R-:W-:-:S02]  /*14e0*/  LOP3.LUT R13, R5, 0x44, RZ, 0xfc, !PT ;  /* 0x00000044050d7812 */ /* 0x000fc400078efcff */
[----:B------:R-:W-:Y:S01]  /*14f0*/  ISETP.GT.U32.AND P4, PT, R0, R74, PT ;  /* 0x0000004a0000720c */ /* 0x000fe20003f84070 */
[----:B------:R-:W-:Y:S01]  /*1500*/  IMAD.MOV R7, RZ, RZ, -R7 ;  /* 0x000000ffff077224 */ /* 0x000fe200078e0a07 */
[----:B------:R-:W-:Y:S01]  /*1510*/  IABS R83, R13 ;  /* 0x0000000d00537213 */ /* 0x000fe20000000000 */
[--C-:B------:R-:W-:Y:S01]  /*1520*/  @!P2 IMAD.IADD R73, R73, 0x1, -R0.reuse ;  /* 0x000000014949a824 */ /* 0x100fe200078e0a00 */
[----:B------:R-:W-:Y:S01]  /*1530*/  ISETP.GE.AND P2, PT, R6, RZ, PT ;  /* 0x000000ff0600720c */ /* 0x000fe20003f46270 */
[----:B------:R-:W-:Y:S01]  /*1540*/  @!P5 IMAD.IADD R75, R75, 0x1, -R0 ;  /* 0x000000014b4bd824 */ /* 0x000fe200078e0a00 */
[C---:B------:R-:W-:Y:S01]  /*1550*/  LOP3.LUT R17, R5.reuse, 0x94, RZ, 0xfc, !PT ;  /* 0x0000009405117812 */ /* 0x040fe200078efcff */
[----:B------:R-:W-:Y:S01]  /*1560*/  @!P3 IMAD.MOV R73, RZ, RZ, -R73 ;  /* 0x000000ffff49b224 */ /* 0x000fe200078e0a49 */
[----:B------:R-:W-:Y:S01]  /*1570*/  LOP3.LUT R18, R5, 0x9c, RZ, 0xfc, !PT ;  /* 0x0000009c05127812 */ /* 0x000fe200078efcff */
[----:B------:R-:W-:Y:S01]  /*1580*/  IMAD.HI.U32 R6, R4, R77, RZ ;  /* 0x0000004d04067227 */ /* 0x000fe200078e00ff */
[----:B------:R-:W-:-:S03]  /*1590*/  ISETP.GT.U32.AND P3, PT, R0, R75, PT ;  /* 0x0000004b0000720c */ /* 0x000fc60003f64070 */
[----:B------:R-:W-:Y:S02]  /*15a0*/  IMAD.MOV R6, RZ, RZ, -R6 ;  /* 0x000000ffff067224 */ /* 0x000fe400078e0a06 */
[C---:B------:R-:W-:Y:S01]  /*15b0*/  IMAD R76, R0.reuse, R7, R11 ;  /* 0x00000007004c7224 */ /* 0x040fe200078e020b */
[----:B------:R-:W-:Y:S01]  /*15c0*/  LOP3.LUT R7, R5, 0x38, RZ, 0xfc, !PT ;  /* 0x0000003805077812 */ /* 0x000fe200078efcff */
[----:B------:R-:W-:Y:S02]  /*15d0*/  IMAD R77, R0, R6, R77 ;  /* 0x00000006004d7224 */ /* 0x000fe400078e024d */
[----:B------:R-:W-:Y:S01]  /*15e0*/  @!P1 IMAD.MOV R69, RZ, RZ, -R69 ;  /* 0x000000ffff459224 */ /* 0x000fe200078e0a45 */
[----:B------:R-:W-:Y:S01]  /*15f0*/  IABS R11, R7 ;  /* 0x00000007000b7213 */ /* 0x000fe20000000000 */
[--C-:B------:R-:W-:Y:S01]  /*1600*/  @!P4 IMAD.IADD R74, R74, 0x1, -R0.reuse ;  /* 0x000000014a4ac824 */ /* 0x100fe200078e0a00 */
[----:B------:R-:W-:Y:S01]  /*1610*/  ISETP.GE.AND P1, PT, R10, RZ, PT ;  /* 0x000000ff0a00720c */ /* 0x000fe20003f26270 */
[----:B------:R-:W-:Y:S01]  /*1620*/  @!P3 IMAD.IADD R75, R75, 0x1, -R0 ;  /* 0x000000014b4bb824 */ /* 0x000fe200078e0a00 */
[----:B------:R-:W-:Y:S01]  /*1630*/  ISETP.GT.U32.AND P3, PT, R0, R77, PT ;  /* 0x0000004d0000720c */ /* 0x000fe20003f64070 */
[----:B------:R-:W-:Y:S01]  /*1640*/  IMAD.HI.U32 R10, R4, R81, RZ ;  /* 0x00000051040a7227 */ /* 0x000fe200078e00ff */
[----:B------:R-:W-:-:S02]  /*1650*/  ISETP.GE.AND P5, PT, R7, RZ, PT ;  /* 0x000000ff0700720c */ /* 0x000fc40003fa6270 */
[----:B------:R-:W-:Y:S01]  /*1660*/  ISETP.GT.U32.AND P4, PT, R0, R76, PT ;  /* 0x0000004c0000720c */ /* 0x000fe20003f84070 */
[----:B------:R-:W-:-:S04]  /*1670*/  IMAD.HI.U32 R7, R4, R11, RZ ;  /* 0x0000000b04077227 */ /* 0x000fc800078e00ff */
[----:B------:R-:W-:Y:S01]  /*1680*/  @!P6 IMAD.MOV R74, RZ, RZ, -R74 ;  /* 0x000000ffff4ae224 */ /* 0x000fe200078e0a4a */
[----:B------:R-:W-:Y:S01]  /*1690*/  ISETP.GE.AND P6, PT, R12, RZ, PT ;  /* 0x000000ff0c00720c */ /* 0x000fe20003fc6270 */
[----:B------:R-:W-:Y:S01]  /*16a0*/  IMAD.MOV R7, RZ, RZ, -R7 ;  /* 0x000000ffff077224 */ /* 0x000fe200078e0a07 */
[----:B------:R-:W-:Y:S01]  /*16b0*/  LOP3.LUT R12, R5, 0x40, RZ, 0xfc, !PT ;  /* 0x00000040050c7812 */ /* 0x000fe200078efcff */
[----:B------:R-:W-:Y:S02]  /*16c0*/  IMAD.MOV R10, RZ, RZ, -R10 ;  /* 0x000000ffff0a7224 */ /* 0x000fe400078e0a0a */
[C---:B------:R-:W-:Y:S01]  /*16d0*/  IMAD R80, R0.reuse, R7, R11 ;  /* 0x0000000700507224 */ /* 0x040fe200078e020b */
[----:B------:R-:W-:Y:S01]  /*16e0*/  IABS R7, R12 ;  /* 0x0000000c00077213 */ /* 0x000fe20000000000 */
[----:B------:R-:W-:Y:S01]  /*16f0*/  IMAD R81, R0, R10, R81 ;  /* 0x0000000a00517224 */ /* 0x000fe200078e0251 */
[----:B------:R-:W-:Y:S01]  /*1700*/  IABS R11, R15 ;  /* 0x0000000f000b7213 */ /* 0x000fe20000000000 */
[----:B------:R-:W-:-:S02]  /*1710*/  @!P3 IMAD.IADD R77, R77, 0x1, -R0 ;  /* 0x000000014d4db824 */ /* 0x000fc400078e0a00 */
[----:B------:R-:W-:Y:S01]  /*1720*/  @!P0 IMAD.MOV R75, RZ, RZ, -R75 ;  /* 0x000000ffff4b8224 */ /* 0x000fe200078e0a4b */
[----:B------:R-:W-:Y:S01]  /*1730*/  ISETP.GT.U32.AND P0, PT, R0, R81, PT ;  /* 0x000000510000720c */ /* 0x000fe20003f04070 */
[----:B------:R-:W-:Y:S01]  /*1740*/  @!P4 IMAD.IADD R76, R76, 0x1, -R0 ;  /* 0x000000014c4cc824 */ /* 0x000fe200078e0a00 */
[----:B------:R-:W-:Y:S01]  /*1750*/  ISETP.GT.U32.AND P3, PT, R0, R77, PT ;  /* 0x0000004d0000720c */ /* 0x000fe20003f64070 */
[----:B------:R-:W-:-:S03]  /*1760*/  IMAD.HI.U32 R6, R4, R7, RZ ;  /* 0x0000000704067227 */ /* 0x000fc600078e00ff */
[----:B------:R-:W-:Y:S01]  /*1770*/  ISETP.GT.U32.AND P4, PT, R0, R76, PT ;  /* 0x0000004c0000720c */ /* 0x000fe20003f84070 */
[----:B------:R-:W-:Y:S02]  /*1780*/  IMAD.MOV R6, RZ, RZ, -R6 ;  /* 0x000000ffff067224 */ /* 0x000fe400078e0a06 */
[----:B------:R-:W-:-:S04]  /*1790*/  IMAD.HI.U32 R10, R4, R85, RZ ;  /* 0x00000055040a7227 */ /* 0x000fc800078e00ff */
[C---:B------:R-:W-:Y:S02]  /*17a0*/  IMAD R82, R0.reuse, R6, R7 ;  /* 0x0000000600527224 */ /* 0x040fe400078e0207 */
[--C-:B------:R-:W-:Y:S02]  /*17b0*/  @!P3 IMAD.IADD R77, R77, 0x1, -R0.reuse ;  /* 0x000000014d4db824 */ /* 0x100fe400078e0a00 */
[----:B------:R-:W-:Y:S01]  /*17c0*/  @!P0 IMAD.IADD R81, R81, 0x1, -R0 ;  /* 0x0000000151518824 */ /* 0x000fe200078e0a00 */
[----:B------:R-:W-:Y:S01]  /*17d0*/  ISETP.GT.U32.AND P3, PT, R0, R82, PT ;  /* 0x000000520000720c */ /* 0x000fe20003f64070 */
[----:B------:R-:W-:-:S03]  /*17e0*/  IMAD.HI.U32 R6, R4, R83, RZ ;  /* 0x0000005304067227 */ /* 0x000fc600078e00ff */
[----:B------:R-:W-:Y:S01]  /*17f0*/  ISETP.GT.U32.AND P0, PT, R0, R81, PT ;  /* 0x000000510000720c */ /* 0x000fe20003f04070 */
[----:B------:R-:W-:Y:S01]  /*1800*/  @!P4 IMAD.IADD R76, R76, 0x1, -R0 ;  /* 0x000000014c4cc824 */ /* 0x000fe200078e0a00 */
[----:B------:R-:W-:Y:S01]  /*1810*/  ISETP.GT.U32.AND P4, PT, R0, R80, PT ;  /* 0x000000500000720c */ /* 0x000fe20003f84070 */
[----:B------:R-:W-:-:S04]  /*1820*/  IMAD.HI.U32 R7, R4, R11, RZ ;  /* 0x0000000b04077227 */ /* 0x000fc800078e00ff */
[----:B------:R-:W-:Y:S02]  /*1830*/  IMAD.MOV R6, RZ, RZ, -R6 ;  /* 0x000000ffff067224 */ /* 0x000fe400078e0a06 */
[----:B------:R-:W-:Y:S02]  /*1840*/  IMAD.MOV R7, RZ, RZ, -R7 ;  /* 0x000000ffff077224 */ /* 0x000fe400078e0a07 */
[C---:B------:R-:W-:Y:S02]  /*1850*/  IMAD R83, R0.reuse, R6, R83 ;  /* 0x0000000600537224 */ /* 0x040fe400078e0253 */
[----:B------:R-:W-:Y:S02]  /*1860*/  IMAD.MOV R10, RZ, RZ, -R10 ;  /* 0x000000ffff0a7224 */ /* 0x000fe400078e0a0a */
[----:B------:R-:W-:Y:S01]  /*1870*/  IMAD R84, R0, R7, R11 ;  /* 0x0000000700547224 */ /* 0x000fe200078e020b */
[----:B------:R-:W-:Y:S01]  /*1880*/  LOP3.LUT R11, R5, 0x50, RZ, 0xfc, !PT ;  /* 0x00000050050b7812 */ /* 0x000fe200078efcff */
[--C-:B------:R-:W-:Y:S01]  /*1890*/  @!P3 IMAD.IADD R82, R82, 0x1, -R0.reuse ;  /* 0x000000015252b824 */ /* 0x100fe200078e0a00 */
[C---:B------:R-:W-:Y:S01]  /*18a0*/  ISETP.GT.U32.AND P3, PT, R0.reuse, R83, PT ;  /* 0x000000530000720c */ /* 0x040fe20003f64070 */
[C---:B------:R-:W-:Y:S01]  /*18b0*/  IMAD R85, R0.reuse, R10, R85 ;  /* 0x0000000a00557224 */ /* 0x040fe200078e0255 */
[----:B------:R-:W-:Y:S01]  /*18c0*/  IABS R7, R11 ;  /* 0x0000000b00077213 */ /* 0x000fe20000000000 */
[--C-:B------:R-:W-:Y:S01]  /*18d0*/  @!P0 IMAD.IADD R81, R81, 0x1, -R0.reuse ;  /* 0x0000000151518824 */ /* 0x100fe200078e0a00 */
[----:B------:R-:W-:Y:S01]  /*18e0*/  ISETP.GT.U32.AND P0, PT, R0, R84, PT ;  /* 0x000000540000720c */ /* 0x000fe20003f04070 */
[----:B------:R-:W-:Y:S01]  /*18f0*/  @!P4 IMAD.IADD R80, R80, 0x1, -R0 ;  /* 0x000000015050c824 */ /* 0x000fe200078e0a00 */
[----:B------:R-:W-:Y:S01]  /*1900*/  LOP3.LUT R10, R5, 0x54, RZ, 0xfc, !PT ;  /* 0x00000054050a7812 */ /* 0x000fe200078efcff */
[----:B------:R-:W-:Y:S01]  /*1910*/  @!P6 IMAD.MOV R81, RZ, RZ, -R81 ;  /* 0x000000ffff51e224 */ /* 0x000fe200078e0a51 */
[C---:B------:R-:W-:Y:S01]  /*1920*/  ISETP.GT.U32.AND P6, PT, R0.reuse, R85, PT ;  /* 0x000000550000720c */ /* 0x040fe20003fc4070 */
[----:B------:R-:W-:Y:S01]  /*1930*/  @!P2 IMAD.MOV R77, RZ, RZ, -R77 ;  /* 0x000000ffff4da224 */ /* 0x000fe200078e0a4d */
[----:B------:R-:W-:Y:S01]  /*1940*/  ISETP.GT.U32.AND P4, PT, R0, R80, PT ;  /* 0x000000500000720c */ /* 0x000fe20003f84070 */
[----:B------:R-:W-:Y:S01]  /*1950*/  IMAD.HI.U32 R6, R4, R7, RZ ;  /* 0x0000000704067227 */ /* 0x000fe200078e00ff */
[----:B------:R-:W-:-:S02]  /*1960*/  ISETP.GT.U32.AND P2, PT, R0, R82, PT ;  /* 0x000000520000720c */ /* 0x000fc40003f44070 */
[----:B------:R-:W-:Y:S01]  /*1970*/  IABS R87, R10 ;  /* 0x0000000a00577213 */ /* 0x000fe20000000000 */
[----:B------:R-:W-:Y:S01]  /*1980*/  @!P3 IMAD.IADD R83, R83, 0x1, -R0 ;  /* 0x000000015353b824 */ /* 0x000fe200078e0a00 */
[----:B------:R-:W-:Y:S01]  /*1990*/  ISETP.GE.AND P3, PT, R11, RZ, PT ;  /* 0x000000ff0b00720c */ /* 0x000fe20003f66270 */
[----:B------:R-:W-:Y:S01]  /*19a0*/  @!P1 IMAD.MOV R76, RZ, RZ, -R76 ;  /* 0x000000ffff4c9224 */ /* 0x000fe200078e0a4c */
[----:B------:R-:W-:Y:S01]  /*19b0*/  ISETP.GE.AND P1, PT, R12, RZ, PT ;  /* 0x000000ff0c00720c */ /* 0x000fe20003f26270 */
[----:B------:R-:W-:Y:S01]  /*19c0*/  @!P0 IMAD.IADD R84, R84, 0x1, -R0 ;  /* 0x0000000154548824 */ /* 0x000fe200078e0a00 */
[C---:B------:R-:W-:Y:S01]  /*19d0*/  ISETP.GT.U32.AND P0, PT, R0.reuse, R83, PT ;  /* 0x000000530000720c */ /* 0x040fe20003f04070 */
[----:B------:R-:W-:Y:S01]  /*19e0*/  IMAD.MOV R6, RZ, RZ, -R6 ;  /* 0x000000ffff067224 */ /* 0x000fe200078e0a06 */
[----:B------:R-:W-:Y:S01]  /*19f0*/  LOP3.LUT R12, R5, 0x58, RZ, 0xfc, !PT ;  /* 0x00000058050c7812 */ /* 0x000fe200078efcff */
[--C-:B------:R-:W-:Y:S01]  /*1a00*/  @!P6 IMAD.IADD R85, R85, 0x1, -R0.reuse ;  /* 0x000000015555e824 */ /* 0x100fe200078e0a00 */
[----:B------:R-:W-:Y:S01]  /*1a10*/  ISETP.GT.U32.AND P6, PT, R0, R84, PT ;  /* 0x000000540000720c */ /* 0x000fe20003fc4070 */
[----:B------:R-:W-:Y:S01]  /*1a20*/  @!P4 IMAD.IADD R80, R80, 0x1, -R0 ;  /* 0x000000015050c824 */ /* 0x000fe200078e0a00 */
[----:B------:R-:W-:Y:S01]  /*1a30*/  ISETP.GE.AND P4, PT, R13, RZ, PT ;  /* 0x000000ff0d00720c */ /* 0x000fe20003f86270 */
[----:B------:R-:W-:Y:S01]  /*1a40*/  IMAD R86, R0, R6, R7 ;  /* 0x0000000600567224 */ /* 0x000fe200078e0207 */
[----:B------:R-:W-:Y:S01]  /*1a50*/  IABS R11, R12 ;  /* 0x0000000c000b7213 */ /* 0x000fe20000000000 */
[----:B------:R-:W-:-:S04]  /*1a60*/  IMAD.HI.U32 R6, R4, R87, RZ ;  /* 0x0000005704067227 */ /* 0x000fc800078e00ff */
[----:B------:R-:W-:Y:S01]  /*1a70*/  @!P5 IMAD.MOV R80, RZ, RZ, -R80 ;  /* 0x000000ffff50d224 */ /* 0x000fe200078e0a50 */
[----:B------:R-:W-:Y:S01]  /*1a80*/  ISETP.GE.AND P5, PT, R15, RZ, PT ;  /* 0x000000ff0f00720c */ /* 0x000fe20003fa6270 */
[----:B------:R-:W-:Y:S01]  /*1a90*/  @!P2 IMAD.IADD R82, R82, 0x1, -R0 ;  /* 0x000000015252a824 */ /* 0x000fe200078e0a00 */
[----:B------:R-:W-:Y:S01]  /*1aa0*/  LOP3.LUT R15, R5, 0x5c, RZ, 0xfc, !PT ;  /* 0x0000005c050f7812 */ /* 0x000fe200078efcff */
[----:B------:R-:W-:Y:S01]  /*1ab0*/  IMAD.MOV R6, RZ, RZ, -R6 ;  /* 0x000000ffff067224 */ /* 0x000fe200078e0a06 */
[----:B------:R-:W-:Y:S01]  /*1ac0*/  ISETP.GE.AND P2, PT, R16, RZ, PT ;  /* 0x000000ff1000720c */ /* 0x000fe20003f46270 */
[----:B------:R-:W-:Y:S01]  /*1ad0*/  @!P1 IMAD.MOV R82, RZ, RZ, -R82 ;  /* 0x000000ffff529224 */ /* 0x000fe200078e0a52 */
[C---:B------:R-:W-:Y:S01]  /*1ae0*/  ISETP.GT.U32.AND P1, PT, R0.reuse, R85, PT ;  /* 0x000000550000720c */ /* 0x040fe20003f24070 */
[--C-:B------:R-:W-:Y:S01]  /*1af0*/  @!P0 IMAD.IADD R83, R83, 0x1, -R0.reuse ;  /* 0x0000000153538824 */ /* 0x100fe200078e0a00 */
[C---:B------:R-:W-:Y:S01]  /*1b00*/  ISETP.GT.U32.AND P0, PT, R0.reuse, R86, PT ;  /* 0x000000560000720c */ /* 0x040fe20003f04070 */
[----:B------:R-:W-:Y:S01]  /*1b10*/  IMAD R87, R0, R6, R87 ;  /* 0x0000000600577224 */ /* 0x000fe200078e0257 */
[----:B------:R-:W-:Y:S01]  /*1b20*/  IABS R89, R15 ;  /* 0x0000000f00597213 */ /* 0x000fe20000000000 */
[----:B------:R-:W-:Y:S01]  /*1b30*/  @!P6 IMAD.IADD R84, R84, 0x1, -R0 ;  /* 0x000000015454e824 */ /* 0x000fe200078e0a00 */
[----:B------:R-:W-:Y:S01]  /*1b40*/  LOP3.LUT R16, R5, 0x60, RZ, 0xfc, !PT ;  /* 0x0000006005107812 */ /* 0x000fe200078efcff */
[----:B------:R-:W-:Y:S01]  /*1b50*/  IMAD.HI.U32 R6, R4, R11, RZ ;  /* 0x0000000b04067227 */ /* 0x000fe200078e00ff */
[----:B------:R-:W-:-:S02]  /*1b60*/  ISETP.GT.U32.AND P6, PT, R0, R87, PT ;  /* 0x000000570000720c */ /* 0x000fc40003fc4070 */
[----:B------:R-:W-:Y:S01]  /*1b70*/  IABS R13, R16 ;  /* 0x00000010000d7213 */ /* 0x000fe20000000000 */
[----:B------:R-:W-:-:S04]  /*1b80*/  IMAD.HI.U32 R7, R4, R89, RZ ;  /* 0x0000005904077227 */ /* 0x000fc800078e00ff */
[----:B------:R-:W-:Y:S02]  /*1b90*/  IMAD.MOV R7, RZ, RZ, -R7 ;  /* 0x000000ffff077224 */ /* 0x000fe400078e0a07 */
[--C-:B------:R-:W-:Y:S01]  /*1ba0*/  @!P1 IMAD.IADD R85, R85, 0x1, -R0.reuse ;  /* 0x0000000155559824 */ /* 0x100fe200078e0a00 */
[----:B------:R-:W-:Y:S01]  /*1bb0*/  ISETP.GE.AND P1, PT, R10, RZ, PT ;  /* 0x000000ff0a00720c */ /* 0x000fe20003f26270 */
[----:B------:R-:W-:Y:S01]  /*1bc0*/  @!P0 IMAD.IADD R86, R86, 0x1, -R0 ;  /* 0x0000000156568824 */ /* 0x000fe200078e0a00 */
[----:B------:R-:W-:Y:S01]  /*1bd0*/  ISETP.GE.AND P0, PT, R12, RZ, PT ;  /* 0x000000ff0c00720c */ /* 0x000fe20003f06270 */
[----:B------:R-:W-:Y:S01]  /*1be0*/  IMAD R89, R0, R7, R89 ;  /* 0x0000000700597224 */ /* 0x000fe200078e0259 */
[----:B------:R-:W-:Y:S01]  /*1bf0*/  LOP3.LUT R12, R5, 0x68, RZ, 0xfc, !PT ;  /* 0x00000068050c7812 */ /* 0x000fe200078efcff */
[----:B------:R-:W-:-:S04]  /*1c00*/  IMAD.HI.U32 R10, R4, R13, RZ ;  /* 0x0000000d040a7227 */ /* 0x000fc800078e00ff */
[----:B------:R-:W-:Y:S01]  /*1c10*/  @!P6 IMAD.IADD R87, R87, 0x1, -R0 ;  /* 0x000000015757e824 */ /* 0x000fe200078e0a00 */
[C---:B------:R-:W-:Y:S01]  /*1c20*/  ISETP.GT.U32.AND P6, PT, R0.reuse, R86, PT ;  /* 0x000000560000720c */ /* 0x040fe20003fc4070 */
[----:B------:R-:W-:Y:S01]  /*1c30*/  @!P2 IMAD.MOV R85, RZ, RZ, -R85 ;  /* 0x000000ffff55a224 */ /* 0x000fe200078e0a55 */
[C---:B------:R-:W-:Y:S01]  /*1c40*/  ISETP.GT.U32.AND P2, PT, R0.reuse, R89, PT ;  /* 0x000000590000720c */ /* 0x040fe20003f44070 */
[----:B------:R-:W-:Y:S02]  /*1c50*/  IMAD.MOV R10, RZ, RZ, -R10 ;  /* 0x000000ffff0a7224 */ /* 0x000fe400078e0a0a */
[----:B------:R-:W-:Y:S02]  /*1c60*/  IMAD.MOV R6, RZ, RZ, -R6 ;  /* 0x000000ffff067224 */ /* 0x000fe400078e0a06 */
[C---:B------:R-:W-:Y:S01]  /*1c70*/  IMAD R90, R0.reuse, R10, R13 ;  /* 0x0000000a005a7224 */ /* 0x040fe200078e020d */
[----:B------:R-:W-:Y:S01]  /*1c80*/  LOP3.LUT R10, R5, 0x64, RZ, 0xfc, !PT ;  /* 0x00000064050a7812 */ /* 0x000fe200078efcff */
[----:B------:R-:W-:Y:S01]  /*1c90*/  IMAD R88, R0, R6, R11 ;  /* 0x0000000600587224 */ /* 0x000fe200078e020b */
[----:B------:R-:W-:Y:S01]  /*1ca0*/  IABS R11, R12 ;  /* 0x0000000c000b7213 */ /* 0x000fe20000000000 */
[----:B------:R-:W-:Y:S01]  /*1cb0*/  @!P5 IMAD.MOV R84, RZ, RZ, -R84 ;  /* 0x000000ffff54d224 */ /* 0x000fe200078e0a54 */
[----:B------:R-:W-:Y:S01]  /*1cc0*/  IABS R91, R10 ;  /* 0x0000000a005b7213 */ /* 0x000fe20000000000 */
[--C-:B------:R-:W-:Y:S01]  /*1cd0*/  @!P6 IMAD.IADD R86, R86, 0x1, -R0.reuse ;  /* 0x000000015656e824 */ /* 0x100fe200078e0a00 */
[----:B------:R-:W-:Y:S01]  /*1ce0*/  ISETP.GT.U32.AND P5, PT, R0, R88, PT ;  /* 0x000000580000720c */ /* 0x000fe20003fa4070 */
[----:B------:R-:W-:Y:S01]  /*1cf0*/  @!P2 IMAD.IADD R89, R89, 0x1, -R0 ;  /* 0x000000015959a824 */ /* 0x000fe200078e0a00 */
[----:B------:R-:W-:Y:S01]  /*1d00*/  LOP3.LUT R13, R5, 0x6c, RZ, 0xfc, !PT ;  /* 0x0000006c050d7812 */ /* 0x000fe200078efcff */
[----:B------:R-:W-:Y:S01]  /*1d10*/  IMAD.HI.U32 R6, R4, R91, RZ ;  /* 0x0000005b04067227 */ /* 0x000fe200078e00ff */
[----:B------:R-:W-:-:S02]  /*1d20*/  ISETP.GE.AND P6, PT, R15, RZ, PT ;  /* 0x000000ff0f00720c */ /* 0x000fc40003fc6270 */
[----:B------:R-:W-:Y:S01]  /*1d30*/  IABS R93, R13 ;  /* 0x0000000d005d7213 */ /* 0x000fe20000000000 */
[----:B------:R-:W-:Y:S01]  /*1d40*/  @!P3 IMAD.MOV R86, RZ, RZ, -R86 ;  /* 0x000000ffff56b224 */ /* 0x000fe200078e0a56 */
[C---:B------:R-:W-:Y:S01]  /*1d50*/  ISETP.GT.U32.AND P3, PT, R0.reuse, R89, PT ;  /* 0x000000590000720c */ /* 0x040fe20003f64070 */
[----:B------:R-:W-:Y:S01]  /*1d60*/  @!P4 IMAD.MOV R83, RZ, RZ, -R83 ;  /* 0x000000ffff53c224 */ /* 0x000fe200078e0a53 */
[----:B------:R-:W-:Y:S01]  /*1d70*/  ISETP.GT.U32.AND P4, PT, R0, R87, PT ;  /* 0x000000570000720c */ /* 0x000fe20003f84070 */
[----:B------:R-:W-:Y:S01]  /*1d80*/  IMAD.MOV R7, RZ, RZ, -R6 ;  /* 0x000000ffff077224 */ /* 0x000fe200078e0a06 */
[----:B------:R-:W-:Y:S01]  /*1d90*/  LOP3.LUT R15, R5, 0x70, RZ, 0xfc, !PT ;  /* 0x00000070050f7812 */ /* 0x000fe200078efcff */
[----:B------:R-:W-:-:S04]  /*1da0*/  IMAD.HI.U32 R6, R4, R11, RZ ;  /* 0x0000000b04067227 */ /* 0x000fc800078e00ff */
[----:B------:R-:W-:Y:S02]  /*1db0*/  IMAD.MOV R6, RZ, RZ, -R6 ;  /* 0x000000ffff067224 */ /* 0x000fe400078e0a06 */
[--C-:B------:R-:W-:Y:S01]  /*1dc0*/  @!P5 IMAD.IADD R88, R88, 0x1, -R0.reuse ;  /* 0x000000015858d824 */ /* 0x100fe200078e0a00 */
[----:B------:R-:W-:Y:S01]  /*1dd0*/  ISETP.GE.AND P5, PT, R16, RZ, PT ;  /* 0x000000ff1000720c */ /* 0x000fe20003fa6270 */
[C---:B------:R-:W-:Y:S01]  /*1de0*/  IMAD R92, R0.reuse, R6, R11 ;  /* 0x00000006005c7224 */ /* 0x040fe200078e020b */
[----:B------:R-:W-:Y:S01]  /*1df0*/  IABS R11, R15 ;  /* 0x0000000f000b7213 */ /* 0x000fe20000000000 */
[--C-:B------:R-:W-:Y:S01]  /*1e00*/  @!P3 IMAD.IADD R89, R89, 0x1, -R0.reuse ;  /* 0x000000015959b824 */ /* 0x100fe200078e0a00 */
[C---:B------:R-:W-:Y:S01]  /*1e10*/  ISETP.GT.U32.AND P2, PT, R0.reuse, R88, PT ;  /* 0x000000580000720c */ /* 0x040fe20003f44070 */
[----:B------:R-:W-:Y:S01]  /*1e20*/  @!P4 IMAD.IADD R87, R87, 0x1, -R0 ;  /* 0x000000015757c824 */ /* 0x000fe200078e0a00 */
[C---:B------:R-:W-:Y:S01]  /*1e30*/  ISETP.GT.U32.AND P3, PT, R0.reuse, R92, PT ;  /* 0x0000005c0000720c */ /* 0x040fe20003f64070 */
[C---:B------:R-:W-:Y:S01]  /*1e40*/  IMAD R91, R0.reuse, R7, R91 ;  /* 0x00000007005b7224 */ /* 0x040fe200078e025b */
[----:B------:R-:W-:Y:S01]  /*1e50*/  ISETP.GT.U32.AND P4, PT, R0, R90, PT ;  /* 0x0000005a0000720c */ /* 0x000fe20003f84070 */
[----:B------:R-:W-:Y:S01]  /*1e60*/  IMAD.HI.U32 R6, R4, R93, RZ ;  /* 0x0000005d04067227 */ /* 0x000fe200078e00ff */
[----:B------:R-:W-:-:S03]  /*1e70*/  LOP3.LUT R16, R5, 0x74, RZ, 0xfc, !PT ;  /* 0x0000007405107812 */ /* 0x000fc600078efcff */
[----:B------:R-:W-:Y:S01]  /*1e80*/  @!P1 IMAD.MOV R87, RZ, RZ, -R87 ;  /* 0x000000ffff579224 */ /* 0x000fe200078e0a57 */
[----:B------:R-:W-:Y:S01]  /*1e90*/  IABS R95, R16 ;  /* 0x00000010005f7213 */ /* 0x000fe20000000000 */
[----:B------:R-:W-:Y:S02]  /*1ea0*/  IMAD.MOV R7, RZ, RZ, -R6 ;  /* 0x000000ffff077224 */ /* 0x000fe400078e0a06 */
[--C-:B------:R-:W-:Y:S01]  /*1eb0*/  @!P2 IMAD.IADD R88, R88, 0x1, -R0.reuse ;  /* 0x000000015858a824 */ /* 0x100fe200078e0a00 */
[----:B------:R-:W-:Y:S01]  /*1ec0*/  ISETP.GT.U32.AND P2, PT, R0, R91, PT ;  /* 0x0000005b0000720c */ /* 0x000fe20003f44070 */
[--C-:B------:R-:W-:Y:S02]  /*1ed0*/  @!P3 IMAD.IADD R92, R92, 0x1, -R0.reuse ;  /* 0x000000015c5cb824 */ /* 0x100fe400078e0a00 */
[----:B------:R-:W-:Y:S02]  /*1ee0*/  @!P4 IMAD.IADD R90, R90, 0x1, -R0 ;  /* 0x000000015a5ac824 */ /* 0x000fe400078e0a00 */
[----:B------:R-:W-:Y:S01]  /*1ef0*/  IMAD.HI.U32 R6, R4, R11, RZ ;  /* 0x0000000b04067227 */ /* 0x000fe200078e00ff */
[----:B------:R-:W-:-:S02]  /*1f00*/  ISETP.GT.U32.AND P1, PT, R0, R92, PT ;  /* 0x0000005c0000720c */ /* 0x000fc40003f24070 */
[C---:B------:R-:W-:Y:S01]  /*1f10*/  ISETP.GT.U32.AND P4, PT, R0.reuse, R90, PT ;  /* 0x0000005a0000720c */ /* 0x040fe20003f84070 */
[----:B------:R-:W-:Y:S02]  /*1f20*/  IMAD.MOV R94, RZ, RZ, -R6 ;  /* 0x000000ffff5e7224 */ /* 0x000fe400078e0a06 */
[----:B------:R-:W-:Y:S02]  /*1f30*/  IMAD R93, R0, R7, R93 ;  /* 0x00000007005d7224 */ /* 0x000fe400078e025d */
[----:B------:R-:W-:Y:S01]  /*1f40*/  @!P2 IMAD.IADD R91, R91, 0x1, -R0 ;  /* 0x000000015b5ba824 */ /* 0x000fe200078e0a00 */
[----:B------:R-:W-:Y:S01]  /*1f50*/  ISETP.GE.AND P2, PT, R12, RZ, PT ;  /* 0x000000ff0c00720c */ /* 0x000fe20003f46270 */
[C---:B------:R-:W-:Y:S01]  /*1f60*/  IMAD R94, R0.reuse, R94, R11 ;  /* 0x0000005e005e7224 */ /* 0x040fe200078e020b */
[----:B------:R-:W-:Y:S01]  /*1f70*/  LOP3.LUT R11, R5, 0x7c, RZ, 0xfc, !PT ;  /* 0x0000007c050b7812 */ /* 0x000fe200078efcff */
[----:B------:R-:W-:Y:S01]  /*1f80*/  @!P0 IMAD.MOV R88, RZ, RZ, -R88 ;  /* 0x000000ffff588224 */ /* 0x000fe200078e0a58 */
[----:B------:R-:W-:Y:S01]  /*1f90*/  ISETP.GT.U32.AND P3, PT, R0, R91, PT ;  /* 0x0000005b0000720c */ /* 0x000fe20003f64070 */
[--C-:B------:R-:W-:Y:S01]  /*1fa0*/  @!P1 IMAD.IADD R92, R92, 0x1, -R0.reuse ;  /* 0x000000015c5c9824 */ /* 0x100fe200078e0a00 */
[----:B------:R-:W-:Y:S01]  /*1fb0*/  ISETP.GT.U32.AND P0, PT, R0, R93, PT ;  /* 0x0000005d0000720c */ /* 0x000fe20003f04070 */
[----:B------:R-:W-:Y:S01]  /*1fc0*/  @!P4 IMAD.IADD R90, R90, 0x1, -R0 ;  /* 0x000000015a5ac824 */ /* 0x000fe200078e0a00 */
[----:B------:R-:W-:Y:S01]  /*1fd0*/  ISETP.GT.U32.AND P1, PT, R0, R94, PT ;  /* 0x0000005e0000720c */ /* 0x000fe20003f24070 */
[----:B------:R-:W-:Y:S01]  /*1fe0*/  IMAD.HI.U32 R6, R4, R95, RZ ;  /* 0x0000005f04067227 */ /* 0x000fe200078e00ff */
[----:B------:R-:W-:-:S02]  /*1ff0*/  ISETP.GE.AND P4, PT, R10, RZ, PT ;  /* 0x000000ff0a00720c */ /* 0x000fc40003f86270 */
[----:B------:R-:W-:Y:S01]  /*2000*/  LOP3.LUT R10, R5, 0x78, RZ, 0xfc, !PT ;  /* 0x00000078050a7812 */ /* 0x000fe200078efcff */
[----:B------:R-:W-:Y:S01]  /*2010*/  IMAD.MOV R6, RZ, RZ, -R6 ;  /* 0x000000ffff067224 */ /* 0x000fe200078e0a06 */
[----:B------:R-:W-:Y:S01]  /*2020*/  IABS R97, R11 ;  /* 0x0000000b00617213 */ /* 0x000fe20000000000 */
[----:B------:R-:W-:Y:S01]  /*2030*/  @!P2 IMAD.MOV R92, RZ, RZ, -R92 ;  /* 0x000000ffff5ca224 */ /* 0x000fe200078e0a5c */
[----:B------:R-:W-:Y:S01]  /*2040*/  IABS R7, R10 ;  /* 0x0000000a00077213 */ /* 0x000fe20000000000 */
[--C-:B------:R-:W-:Y:S01]  /*2050*/  @!P3 IMAD.IADD R91, R91, 0x1, -R0.reuse ;  /* 0x000000015b5bb824 */ /* 0x100fe200078e0a00 */
[----:B------:R-:W-:Y:S01]  /*2060*/  ISETP.GE.AND P2, PT, R10, RZ, PT ;  /* 0x000000ff0a00720c */ /* 0x000fe20003f46270 */
[----:B------:R-:W-:Y:S01]  /*2070*/  IMAD R95, R0, R6, R95 ;  /* 0x00000006005f7224 */ /* 0x000fe200078e025f */
[----:B------:R-:W-:Y:S01]  /*2080*/  LOP3.LUT R10, R5, 0x80, RZ, 0xfc, !PT ;  /* 0x00000080050a7812 */ /* 0x000fe200078efcff */
[--C-:B------:R-:W-:Y:S01]  /*2090*/  @!P0 IMAD.IADD R93, R93, 0x1, -R0.reuse ;  /* 0x000000015d5d8824 */ /* 0x100fe200078e0a00 */
[----:B------:R-:W-:Y:S01]  /*20a0*/  ISETP.GE.AND P3, PT, R16, RZ, PT ;  /* 0x000000ff1000720c */ /* 0x000fe20003f66270 */
[----:B------:R-:W-:Y:S01]  /*20b0*/  @!P1 IMAD.IADD R94, R94, 0x1, -R0 ;  /* 0x000000015e5e9824 */ /* 0x000fe200078e0a00 */
[----:B------:R-:W-:Y:S01]  /*20c0*/  LOP3.LUT R16, R5, 0x90, RZ, 0xfc, !PT ;  /* 0x0000009005107812 */ /* 0x000fe200078efcff */
[----:B------:R-:W-:Y:S01]  /*20d0*/  @!P4 IMAD.MOV R91, RZ, RZ, -R91 ;  /* 0x000000ffff5bc224 */ /* 0x000fe200078e0a5b */
[----:B------:R-:W-:Y:S01]  /*20e0*/  ISETP.GT.U32.AND P4, PT, R0, R95, PT ;  /* 0x0000005f0000720c */ /* 0x000fe20003f84070 */
[----:B------:R-:W-:Y:S01]  /*20f0*/  IMAD.HI.U32 R6, R4, R7, RZ ;  /* 0x0000000704067227 */ /* 0x000fe200078e00ff */
[----:B------:R-:W-:-:S02]  /*2100*/  ISETP.GT.U32.AND P0, PT, R0, R93, PT ;  /* 0x0000005d0000720c */ /* 0x000fc40003f04070 */
[----:B------:R-:W-:Y:S01]  /*2110*/  ISETP.GT.U32.AND P1, PT, R0, R94, PT ;  /* 0x0000005e0000720c */ /* 0x000fe20003f24070 */
[----:B------:R-:W-:Y:S01]  /*2120*/  IMAD.MOV R96, RZ, RZ, -R6 ;  /* 0x000000ffff607224 */ /* 0x000fe200078e0a06 */
[----:B------:R-:W-:Y:S01]  /*2130*/  LOP3.LUT R12, R5, 0x8c, RZ, 0xfc, !PT ;  /* 0x0000008c050c7812 */ /* 0x000fe200078efcff */
[----:B------:R-:W-:-:S03]  /*2140*/  IMAD.HI.U32 R6, R4, R97, RZ ;  /* 0x0000006104067227 */ /* 0x000fc600078e00ff */
[----:B------:R-:W-:Y:S01]  /*2150*/  IABS R101, R12 ;  /* 0x0000000c00657213 */ /* 0x000fe20000000000 */
[----:B------:R-:W-:Y:S02]  /*2160*/  IMAD R96, R0, R96, R7 ;  /* 0x0000006000607224 */ /* 0x000fe400078e0207 */
[--C-:B------:R-:W-:Y:S02]  /*2170*/  @!P4 IMAD.IADD R95, R95, 0x1, -R0.reuse ;  /* 0x000000015f5fc824 */ /* 0x100fe400078e0a00 */
[--C-:B------:R-:W-:Y:S01]  /*2180*/  @!P0 IMAD.IADD R93, R93, 0x1, -R0.reuse ;  /* 0x000000015d5d8824 */ /* 0x100fe200078e0a00 */
[----:B------:R-:W-:Y:S01]  /*2190*/  ISETP.GE.AND P0, PT, R11, RZ, PT ;  /* 0x000000ff0b00720c */ /* 0x000fe20003f06270 */
[----:B------:R-:W-:Y:S01]  /*21a0*/  @!P1 IMAD.IADD R94, R94, 0x1, -R0 ;  /* 0x000000015e5e9824 */ /* 0x000fe200078e0a00 */
[C---:B------:R-:W-:Y:S01]  /*21b0*/  ISETP.GT.U32.AND P1, PT, R0.reuse, R96, PT ;  /* 0x000000600000720c */ /* 0x040fe20003f24070 */
[----:B------:R-:W-:Y:S01]  /*21c0*/  @!P6 IMAD.MOV R89, RZ, RZ, -R89 ;  /* 0x000000ffff59e224 */ /* 0x000fe200078e0a59 */
[----:B------:R-:W-:Y:S01]  /*21d0*/  IABS R11, R10 ;  /* 0x0000000a000b7213 */ /* 0x000fe20000000000 */
[----:B------:R-:W-:Y:S01]  /*21e0*/  IMAD.MOV R7, RZ, RZ, -R6 ;  /* 0x000000ffff077224 */ /* 0x000fe200078e0a06 */
[----:B------:R-:W-:Y:S01]  /*21f0*/  ISETP.GT.U32.AND P4, PT, R0, R95, PT ;  /* 0x0000005f0000720c */ /* 0x000fe20003f84070 */
[----:B------:R-:W-:Y:S01]  /*2200*/  @!P5 IMAD.MOV R90, RZ, RZ, -R90 ;  /* 0x000000ffff5ad224 */ /* 0x000fe200078e0a5a */
[----:B------:R-:W-:Y:S01]  /*2210*/  ISETP.GE.AND P6, PT, R13, RZ, PT ;  /* 0x000000ff0d00720c */ /* 0x000fe20003fc6270 */
[----:B------:R-:W-:Y:S01]  /*2220*/  IMAD.HI.U32 R6, R4, R11, RZ ;  /* 0x0000000b04067227 */ /* 0x000fe200078e00ff */
[----:B------:R-:W-:-:S02]  /*2230*/  ISETP.GE.AND P5, PT, R15, RZ, PT ;  /* 0x000000ff0f00720c */ /* 0x000fc40003fa6270 */
[----:B------:R-:W-:Y:S01]  /*2240*/  IABS R15, R18 ;  /* 0x00000012000f7213 */ /* 0x000fe20000000000 */
[----:B------:R-:W-:Y:S02]  /*2250*/  IMAD.MOV R6, RZ, RZ, -R6 ;  /* 0x000000ffff067224 */ /* 0x000fe400078e0a06 */
[--C-:B------:R-:W-:Y:S02]  /*2260*/  @!P1 IMAD.IADD R96, R96, 0x1, -R0.reuse ;  /* 0x0000000160609824 */ /* 0x100fe400078e0a00 */
[C---:B------:R-:W-:Y:S02]  /*2270*/  IMAD R98, R0.reuse, R6, R11 ;  /* 0x0000000600627224 */ /* 0x040fe400078e020b */
[----:B------:R-:W-:Y:S01]  /*2280*/  @!P4 IMAD.IADD R95, R95, 0x1, -R0 ;  /* 0x000000015f5fc824 */ /* 0x000fe200078e0a00 */
[----:B------:R-:W-:Y:S01]  /*2290*/  ISETP.GT.U32.AND P1, PT, R0, R96, PT ;  /* 0x000000600000720c */ /* 0x000fe20003f24070 */
[----:B------:R-:W-:Y:S01]  /*22a0*/  @!P6 IMAD.MOV R93, RZ, RZ, -R93 ;  /* 0x000000ffff5de224 */ /* 0x000fe200078e0a5d */
[----:B------:R-:W-:Y:S01]  /*22b0*/  ISETP.GE.AND P6, PT, R10, RZ, PT ;  /* 0x000000ff0a00720c */ /* 0x000fe20003fc6270 */
[C---:B------:R-:W-:Y:S01]  /*22c0*/  IMAD R97, R0.reuse, R7, R97 ;  /* 0x0000000700617224 */ /* 0x040fe200078e0261 */
[C---:B------:R-:W-:Y:S01]  /*22d0*/  LOP3.LUT R10, R5.reuse, 0x88, RZ, 0xfc, !PT ;  /* 0x00000088050a7812 */ /* 0x040fe200078efcff */
[----:B------:R-:W-:Y:S01]  /*22e0*/  @!P3 IMAD.MOV R95, RZ, RZ, -R95 ;  /* 0x000000ffff5fb224 */ /* 0x000fe200078e0a5f */
[----:B------:R-:W-:Y:S01]  /*22f0*/  ISETP.GT.U32.AND P3, PT, R0, R98, PT ;  /* 0x000000620000720c */ /* 0x000fe20003f64070 */
[----:B------:R-:W-:Y:S01]  /*2300*/  @!P5 IMAD.MOV R94, RZ, RZ, -R94 ;  /* 0x000000ffff5ed224 */ /* 0x000fe200078e0a5e */
[----:B------:R-:W-:-:S02]  /*2310*/  LOP3.LUT R7, R5, 0x84, RZ, 0xfc, !PT ;  /* 0x0000008405077812 */ /* 0x000fc400078efcff */
[----:B------:R-:W-:Y:S02]  /*2320*/  IABS R11, R10 ;  /* 0x0000000a000b7213 */ /* 0x000fe40000000000 */
[----:B------:R-:W-:Y:S01]  /*2330*/  ISETP.GT.U32.AND P5, PT, R0, R97, PT ;  /* 0x000000610000720c */ /* 0x000fe20003fa4070 */
[----:B------:R-:W-:Y:S01]  /*2340*/  @!P1 IMAD.IADD R96, R96, 0x1, -R0 ;  /* 0x0000000160609824 */ /* 0x000fe200078e0a00 */
[----:B------:R-:W-:Y:S02]  /*2350*/  ISETP.GE.AND P4, PT, R7, RZ, PT ;  /* 0x000000ff0700720c */ /* 0x000fe40003f86270 */
[----:B------:R-:W-:Y:S01]  /*2360*/  IABS R99, R7 ;  /* 0x0000000700637213 */ /* 0x000fe20000000000 */
[----:B------:R-:W-:Y:S01]  /*2370*/  IMAD.HI.U32 R7, R4, R11, RZ ;  /* 0x0000000b04077227 */ /* 0x000fe200078e00ff */
[----:B------:R-:W-:Y:S02]  /*2380*/  ISETP.GE.AND P1, PT, R10, RZ, PT ;  /* 0x000000ff0a00720c */ /* 0x000fe40003f26270 */
[----:B------:R-:W-:Y:S01]  /*2390*/  IABS R10, R16 ;  /* 0x00000010000a7213 */ /* 0x000fe20000000000 */
[----:B------:R-:W-:-:S02]  /*23a0*/  IMAD.MOV R7, RZ, RZ, -R7 ;  /* 0x000000ffff077224 */ /* 0x000fc400078e0a07 */
[----:B------:R-:W-:-:S04]  /*23b0*/  IMAD.HI.U32 R6, R4, R99, RZ ;  /* 0x0000006304067227 */ /* 0x000fc800078e00ff */
[--C-:B------:R-:W-:Y:S02]  /*23c0*/  @!P3 IMAD.IADD R98, R98, 0x1, -R0.reuse ;  /* 0x000000016262b824 */ /* 0x100fe400078e0a00 */
[C---:B------:R-:W-:Y:S02]  /*23d0*/  IMAD R100, R0.reuse, R7, R11 ;  /* 0x0000000700647224 */ /* 0x040fe400078e020b */
[----:B------:R-:W-:Y:S01]  /*23e0*/  @!P5 IMAD.IADD R97, R97, 0x1, -R0 ;  /* 0x000000016161d824 */ /* 0x000fe200078e0a00 */
[C---:B------:R-:W-:Y:S01]  /*23f0*/  ISETP.GT.U32.AND P3, PT, R0.reuse, R98, PT ;  /* 0x000000620000720c */ /* 0x040fe20003f64070 */
[----:B------:R-:W-:Y:S02]  /*2400*/  IMAD.MOV R6, RZ, RZ, -R6 ;  /* 0x000000ffff067224 */ /* 0x000fe400078e0a06 */
[----:B------:R-:W-:Y:S01]  /*2410*/  IMAD.MOV.U32 R11, RZ, RZ, R10 ;  /* 0x000000ffff0b7224 */ /* 0x000fe200078e000a */
[C---:B------:R-:W-:Y:S01]  /*2420*/  ISETP.GT.U32.AND P5, PT, R0.reuse, R97, PT ;  /* 0x000000610000720c */ /* 0x040fe20003fa4070 */
[----:B------:R-:W-:Y:S01]  /*2430*/  @!P2 IMAD.MOV R96, RZ, RZ, -R96 ;  /* 0x000000ffff60a224 */ /* 0x000fe200078e0a60 */
[C---:B------:R-:W-:Y:S01]  /*2440*/  ISETP.GT.U32.AND P2, PT, R0.reuse, R100, PT ;  /* 0x000000640000720c */ /* 0x040fe20003f44070 */
[----:B------:R-:W-:-:S02]  /*2450*/  IMAD R99, R0, R6, R99 ;  /* 0x0000000600637224 */ /* 0x000fc400078e0263 */
[----:B------:R-:W-:-:S04]  /*2460*/  IMAD.HI.U32 R6, R4, R101, RZ ;  /* 0x0000006504067227 */ /* 0x000fc800078e00ff */
[----:B------:R-:W-:-:S04]  /*2470*/  IMAD.HI.U32 R7, R4, R11, RZ ;  /* 0x0000000b04077227 */ /* 0x000fc800078e00ff */
[----:B------:R-:W-:Y:S02]  /*2480*/  IMAD.MOV R6, RZ, RZ, -R6 ;  /* 0x000000ffff067224 */ /* 0x000fe400078e0a06 */
[----:B------:R-:W-:Y:S02]  /*2490*/  IMAD.MOV R7, RZ, RZ, -R7 ;  /* 0x000000ffff077224 */ /* 0x000fe400078e0a07 */
[C---:B------:R-:W-:Y:S01]  /*24a0*/  IMAD R101, R0.reuse, R6, R101 ;  /* 0x0000000600657224 */ /* 0x040fe200078e0265 */
[----:B------:R-:W-:Y:S01]  /*24b0*/  IABS R6, R17 ;  /* 0x0000001100067213 */ /* 0x000fe20000000000 */
[----:B------:R-:W-:Y:S02]  /*24c0*/  IMAD R7, R0, R7, R11 ;  /* 0x0000000700077224 */ /* 0x000fe400078e020b */
[--C-:B------:R-:W-:Y:S01]  /*24d0*/  @!P3 IMAD.IADD R98, R98, 0x1, -R0.reuse ;  /* 0x000000016262b824 */ /* 0x100fe200078e0a00 */
[----:B------:R-:W-:Y:S01]  /*24e0*/  ISETP.GT.U32.AND P3, PT, R0, R101, PT ;  /* 0x000000650000720c */ /* 0x000fe20003f64070 */
[----:B------:R-:W-:-:S02]  /*24f0*/  @!P2 IMAD.IADD R100, R100, 0x1, -R0 ;  /* 0x000000016464a824 */ /* 0x000fc400078e0a00 */
[----:B------:R-:W-:Y:S01]  /*2500*/  @!P5 IMAD.IADD R97, R97, 0x1, -R0 ;  /* 0x000000016161d824 */ /* 0x000fe200078e0a00 */
[C---:B------:R-:W-:Y:S01]  /*2510*/  ISETP.GT.U32.AND P5, PT, R0.reuse, R99, PT ;  /* 0x000000630000720c */ /* 0x040fe20003fa4070 */
[----:B------:R-:W-:Y:S01]  /*2520*/  @!P6 IMAD.MOV R98, RZ, RZ, -R98 ;  /* 0x000000ffff62e224 */ /* 0x000fe200078e0a62 */
[C---:B------:R-:W-:Y:S01]  /*2530*/  ISETP.GT.U32.AND P6, PT, R0.reuse, R7, PT ;  /* 0x000000070000720c */ /* 0x040fe20003fc4070 */
[----:B------:R-:W-:Y:S01]  /*2540*/  IMAD.MOV.U32 R11, RZ, RZ, R6 ;  /* 0x000000ffff0b7224 */ /* 0x000fe200078e0006 */
[----:B------:R-:W-:Y:S01]  /*2550*/  ISETP.GT.U32.AND P2, PT, R0, R100, PT ;  /* 0x000000640000720c */ /* 0x000fe20003f44070 */
[----:B------:R-:W-:Y:S01]  /*2560*/  @!P0 IMAD.MOV R97, RZ, RZ, -R97 ;  /* 0x000000ffff618224 */ /* 0x000fe200078e0a61 */
[----:B------:R-:W-:Y:S01]  /*2570*/  ISETP.GE.AND P0, PT, R12, RZ, PT ;  /* 0x000000ff0c00720c */ /* 0x000fe20003f06270 */
[----:B------:R-:W-:Y:S01]  /*2580*/  IMAD.HI.U32 R6, R4, R11, RZ ;  /* 0x0000000b04067227 */ /* 0x000fe200078e00ff */
[----:B------:R-:W-:-:S03]  /*2590*/  LOP3.LUT R12, R5, 0x98, RZ, 0xfc, !PT ;  /* 0x00000098050c7812 */ /* 0x000fc600078efcff */
[----:B------:R-:W-:Y:S01]  /*25a0*/  IMAD.MOV R6, RZ, RZ, -R6 ;  /* 0x000000ffff067224 */ /* 0x000fe200078e0a06 */
[----:B------:R-:W-:Y:S01]  /*25b0*/  IABS R13, R12 ;  /* 0x0000000c000d7213 */ /* 0x000fe20000000000 */
[--C-:B------:R-:W-:Y:S02]  /*25c0*/  @!P5 IMAD.IADD R99, R99, 0x1, -R0.reuse ;  /* 0x000000016363d824 */ /* 0x100fe400078e0a00 */
[C---:B------:R-:W-:Y:S02]  /*25d0*/  IMAD R11, R0.reuse, R6, R11 ;  /* 0x00000006000b7224 */ /* 0x040fe400078e020b */
[----:B------:R-:W-:Y:S01]  /*25e0*/  @!P6 IMAD.IADD R7, R7, 0x1, -R0 ;  /* 0x000000010707e824 */ /* 0x000fe200078e0a00 */
[----:B------:R-:W-:Y:S01]  /*25f0*/  ISETP.GT.U32.AND P5, PT, R0, R99, PT ;  /* 0x000000630000720c */ /* 0x000fe20003fa4070 */
[----:B------:R-:W-:-:S03]  /*2600*/  IMAD.HI.U32 R6, R4, R13, RZ ;  /* 0x0000000d04067227 */ /* 0x000fc600078e00ff */
[----:B------:R-:W-:Y:S01]  /*2610*/  ISETP.GT.U32.AND P6, PT, R0, R7, PT ;  /* 0x000000070000720c */ /* 0x000fe20003fc4070 */
[----:B------:R-:W-:Y:S01]  /*2620*/  @!P2 IMAD.IADD R100, R100, 0x1, -R0 ;  /* 0x000000016464a824 */ /* 0x000fe200078e0a00 */
[----:B------:R-:W-:Y:S01]  /*2630*/  ISETP.GT.U32.AND P2, PT, R0, R11, PT ;  /* 0x0000000b0000720c */ /* 0x000fe20003f44070 */
[----:B------:R-:W-:Y:S02]  /*2640*/  IMAD.MOV R10, RZ, RZ, -R6 ;  /* 0x000000ffff0a7224 */ /* 0x000fe400078e0a06 */
[----:B------:R-:W-:-:S04]  /*2650*/  IMAD.HI.U32 R6, R4, R15, RZ ;  /* 0x0000000f04067227 */ /* 0x000fc800078e00ff */
[----:B------:R-:W-:Y:S02]  /*2660*/  IMAD.MOV R6, RZ, RZ, -R6 ;  /* 0x000000ffff067224 */ /* 0x000fe400078e0a06 */
[--C-:B------:R-:W-:Y:S02]  /*2670*/  @!P3 IMAD.IADD R101, R101, 0x1, -R0.reuse ;  /* 0x000000016565b824 */ /* 0x100fe400078e0a00 */
[C---:B------:R-:W-:Y:S02]  /*2680*/  IMAD R15, R0.reuse, R6, R15 ;  /* 0x00000006000f7224 */ /* 0x040fe400078e020f */
[--C-:B------:R-:W-:Y:S01]  /*2690*/  @!P2 IMAD.IADD R11, R11, 0x1, -R0.reuse ;  /* 0x000000010b0ba824 */ /* 0x100fe200078e0a00 */
[C---:B------:R-:W-:Y:S01]  /*26a0*/  ISETP.GT.U32.AND P3, PT, R0.reuse, R101, PT ;  /* 0x000000650000720c */ /* 0x040fe20003f64070 */
[----:B------:R-:W-:Y:S01]  /*26b0*/  @!P6 IMAD.IADD R7, R7, 0x1, -R0 ;  /* 0x000000010707e824 */ /* 0x000fe200078e0a00 */
[C---:B------:R-:W-:Y:S01]  /*26c0*/  ISETP.GT.U32.AND P6, PT, R0.reuse, R15, PT ;  /* 0x0000000f0000720c */ /* 0x040fe20003fc4070 */
[----:B------:R-:W-:Y:S01]  /*26d0*/  @!P1 IMAD.MOV R100, RZ, RZ, -R100 ;  /* 0x000000ffff649224 */ /* 0x000fe200078e0a64 */
[----:B------:R-:W-:Y:S01]  /*26e0*/  ISETP.GT.U32.AND P1, PT, R0, R11, PT ;  /* 0x0000000b0000720c */ /* 0x000fe20003f24070 */
[----:B------:R-:W-:Y:S01]  /*26f0*/  @!P5 IMAD.IADD R99, R99, 0x1, -R0 ;  /* 0x000000016363d824 */ /* 0x000fe200078e0a00 */
[----:B------:R-:W-:Y:S01]  /*2700*/  ISETP.GE.AND P2, PT, R12, RZ, PT ;  /* 0x000000ff0c00720c */ /* 0x000fe20003f46270 */
[----:B------:R-:W-:Y:S01]  /*2710*/  IMAD R13, R0, R10, R13 ;  /* 0x0000000a000d7224 */ /* 0x000fe200078e020d */
[----:B------:R-:W-:Y:S01]  /*2720*/  LOP3.LUT R10, R5, 0xa0, RZ, 0xfc, !PT ;  /* 0x000000a0050a7812 */ /* 0x000fe200078efcff */
[----:B------:R-:W-:Y:S01]  /*2730*/  @!P4 IMAD.MOV R99, RZ, RZ, -R99 ;  /* 0x000000ffff63c224 */ /* 0x000fe200078e0a63 */
[----:B------:R-:W-:-:S02]  /*2740*/  ISETP.GE.AND P4, PT, R17, RZ, PT ;  /* 0x000000ff1100720c */ /* 0x000fc40003f86270 */
[----:B------:R-:W-:Y:S01]  /*2750*/  IABS R17, R10 ;  /* 0x0000000a00117213 */ /* 0x000fe20000000000 */
[--C-:B------:R-:W-:Y:S01]  /*2760*/  @!P3 IMAD.IADD R101, R101, 0x1, -R0.reuse ;  /* 0x000000016565b824 */ /* 0x100fe200078e0a00 */
[----:B------:R-:W-:Y:S01]  /*2770*/  LOP3.LUT R12, R5, 0xa4, RZ, 0xfc, !PT ;  /* 0x000000a4050c7812 */ /* 0x000fe200078efcff */
[--C-:B------:R-:W-:Y:S01]  /*2780*/  @!P6 IMAD.IADD R15, R15, 0x1, -R0.reuse ;  /* 0x000000010f0fe824 */ /* 0x100fe200078e0a00 */
[----:B------:R-:W-:Y:S01]  /*2790*/  ISETP.GT.U32.AND P3, PT, R0, R13, PT ;  /* 0x0000000d0000720c */ /* 0x000fe20003f64070 */
[----:B------:R-:W-:Y:S01]  /*27a0*/  IMAD.HI.U32 R6, R4, R17, RZ ;  /* 0x0000001104067227 */ /* 0x000fe200078e00ff */
[----:B------:R-:W-:Y:S02]  /*27b0*/  IABS R19, R12 ;  /* 0x0000000c00137213 */ /* 0x000fe40000000000 */
[----:B------:R-:W-:Y:S01]  /*27c0*/  ISETP.GT.U32.AND P6, PT, R0, R15, PT ;  /* 0x0000000f0000720c */ /* 0x000fe20003fc4070 */
[----:B------:R-:W-:Y:S01]  /*27d0*/  @!P1 IMAD.IADD R11, R11, 0x1, -R0 ;  /* 0x000000010b0b9824 */ /* 0x000fe200078e0a00 */
[----:B------:R-:W-:Y:S01]  /*27e0*/  ISETP.GE.AND P1, PT, R10, RZ, PT ;  /* 0x000000ff0a00720c */ /* 0x000fe20003f26270 */
[----:B------:R-:W-:Y:S01]  /*27f0*/  IMAD.MOV R10, RZ, RZ, -R6 ;  /* 0x000000ffff0a7224 */ /* 0x000fe200078e0a06 */
[----:B------:R-:W-:Y:S01]  /*2800*/  ISETP.GE.AND P5, PT, R16, RZ, PT ;  /* 0x000000ff1000720c */ /* 0x000fe20003fa6270 */
[----:B------:R-:W-:Y:S01]  /*2810*/  IMAD.HI.U32 R6, R4, R19, RZ ;  /* 0x0000001304067227 */ /* 0x000fe200078e00ff */
[----:B------:R-:W-:-:S03]  /*2820*/  LOP3.LUT R16, R5, 0xa8, RZ, 0xfc, !PT ;  /* 0x000000a805107812 */ /* 0x000fc600078efcff */
[----:B------:R-:W-:Y:S01]  /*2830*/  IMAD.MOV R6, RZ, RZ, -R6 ;  /* 0x000000ffff067224 */ /* 0x000fe200078e0a06 */
[----:B------:R-:W-:Y:S01]  /*2840*/  IABS R21, R16 ;  /* 0x0000001000157213 */ /* 0x000fe20000000000 */
[--C-:B------:R-:W-:Y:S01]  /*2850*/  @!P3 IMAD.IADD R13, R13, 0x1, -R0.reuse ;  /* 0x000000010d0db824 */ /* 0x100fe200078e0a00 */
[----:B------:R-:W-:Y:S01]  /*2860*/  ISETP.GE.AND P3, PT, R18, RZ, PT ;  /* 0x000000ff1200720c */ /* 0x000fe20003f66270 */
[C---:B------:R-:W-:Y:S01]  /*2870*/  IMAD R19, R0.reuse, R6, R19 ;  /* 0x0000000600137224 */ /* 0x040fe200078e0213 */
[----:B------:R-:W-:Y:S01]  /*2880*/  LOP3.LUT R18, R5, 0xac, RZ, 0xfc, !PT ;  /* 0x000000ac05127812 */ /* 0x000fe200078efcff */
[----:B------:R-:W-:Y:S02]  /*2890*/  @!P6 IMAD.IADD R15, R15, 0x1, -R0 ;  /* 0x000000010f0fe824 */ /* 0x000fe400078e0a00 */
[----:B------:R-:W-:Y:S01]  /*28a0*/  @!P0 IMAD.MOV R101, RZ, RZ, -R101 ;  /* 0x000000ffff658224 */ /* 0x000fe200078e0a65 */
[----:B------:R-:W-:Y:S01]  /*28b0*/  ISETP.GT.U32.AND P6, PT, R0, R19, PT ;  /* 0x000000130000720c */ /* 0x000fe20003fc4070 */
[----:B------:R-:W-:Y:S01]  /*28c0*/  IMAD.HI.U32 R6, R4, R21, RZ ;  /* 0x0000001504067227 */ /* 0x000fe200078e00ff */
[----:B------:R-:W-:-:S02]  /*28d0*/  ISETP.GT.U32.AND P0, PT, R0, R13, PT ;  /* 0x0000000d0000720c */ /* 0x000fc40003f04070 */
[----:B------:R-:W-:Y:S01]  /*28e0*/  IABS R23, R18 ;  /* 0x0000001200177213 */ /* 0x000fe20000000000 */
[----:B------:R-:W-:Y:S02]  /*28f0*/  IMAD.MOV.U32 R103, RZ, RZ, R11 ;  /* 0x000000ffff677224 */ /* 0x000fe400078e000b */
[C---:B------:R-:W-:Y:S02]  /*2900*/  IMAD R17, R0.reuse, R10, R17 ;  /* 0x0000000a00117224 */ /* 0x040fe400078e0211 */
[----:B------:R-:W-:Y:S02]  /*2910*/  IMAD.MOV R6, RZ, RZ, -R6 ;  /* 0x000000ffff067224 */ /* 0x000fe400078e0a06 */
[----:B------:R-:W-:Y:S02]  /*2920*/  @!P4 IMAD.MOV R103, RZ, RZ, -R103 ;  /* 0x000000ffff67c224 */ /* 0x000fe400078e0a67 */
[--C-:B------:R-:W-:Y:S02]  /*2930*/  @!P6 IMAD.IADD R19, R19, 0x1, -R0.reuse ;  /* 0x000000011313e824 */ /* 0x100fe400078e0a00 */
[----:B------:R-:W-:Y:S01]  /*2940*/  @!P0 IMAD.IADD R13, R13, 0x1, -R0 ;  /* 0x000000010d0d8824 */ /* 0x000fe200078e0a00 */
[C---:B------:R-:W-:Y:S01]  /*2950*/  ISETP.GT.U32.AND P0, PT, R0.reuse, R17, PT ;  /* 0x000000110000720c */ /* 0x040fe20003f04070 */
[C---:B------:R-:W-:Y:S01]  /*2960*/  IMAD R21, R0.reuse, R6, R21 ;  /* 0x0000000600157224 */ /* 0x040fe200078e0215 */
[----:B------:R-:W-:Y:S01]  /*2970*/  ISETP.GT.U32.AND P4, PT, R0, R19, PT ;  /* 0x000000130000720c */ /* 0x000fe20003f84070 */
[----:B------:R-:W-:-:S04]  /*2980*/  IMAD.HI.U32 R6, R4, R25, RZ ;  /* 0x0000001904067227 */ /* 0x000fc800078e00ff */
[----:B------:R-:W-:Y:S02]  /*2990*/  IMAD.MOV R6, RZ, RZ, -R6 ;  /* 0x000000ffff067224 */ /* 0x000fe400078e0a06 */
[----:B------:R-:W-:-:S04]  /*29a0*/  IMAD.HI.U32 R10, R4, R23, RZ ;  /* 0x00000017040a7227 */ /* 0x000fc800078e00ff */
[C---:B------:R-:W-:Y:S02]  /*29b0*/  IMAD R11, R0.reuse, R6, R25 ;  /* 0x00000006000b7224 */ /* 0x040fe400078e0219 */
[----:B------:R-:W-:Y:S02]  /*29c0*/  IMAD.MOV R10, RZ, RZ, -R10 ;  /* 0x000000ffff0a7224 */ /* 0x000fe400078e0a0a */
[--C-:B------:R-:W-:Y:S01]  /*29d0*/  @!P4 IMAD.IADD R19, R19, 0x1, -R0.reuse ;  /* 0x000000011313c824 */ /* 0x100fe200078e0a00 */
[----:B------:R-:W-:Y:S01]  /*29e0*/  ISETP.GT.U32.AND P4, PT, R0, R11, PT ;  /* 0x0000000b0000720c */ /* 0x000fe20003f84070 */
[----:B------:R-:W-:Y:S01]  /*29f0*/  @!P0 IMAD.IADD R17, R17, 0x1, -R0 ;  /* 0x0000000111118824 */ /* 0x000fe200078e0a00 */
[----:B------:R-:W-:Y:S01]  /*2a00*/  ISETP.GE.AND P0, PT, R12, RZ, PT ;  /* 0x000000ff0c00720c */ /* 0x000fe20003f06270 */
[C---:B------:R-:W-:Y:S01]  /*2a10*/  IMAD R23, R0.reuse, R10, R23 ;  /* 0x0000000a00177224 */ /* 0x040fe200078e0217 */
[----:B------:R-:W-:Y:S01]  /*2a20*/  LOP3.LUT R10, R5, 0xb8, RZ, 0xfc, !PT ;  /* 0x000000b8050a7812 */ /* 0x000fe200078efcff */
[----:B------:R-:W-:Y:S01]  /*2a30*/  @!P3 IMAD.MOV R15, RZ, RZ, -R15 ;  /* 0x000000ffff0fb224 */ /* 0x000fe200078e0a0f */
[----:B------:R-:W-:Y:S01]  /*2a40*/  ISETP.GT.U32.AND P6, PT, R0, R17, PT ;  /* 0x000000110000720c */ /* 0x000fe20003fc4070 */
[----:B------:R-:W-:Y:S01]  /*2a50*/  IMAD.HI.U32 R6, R4, R27, RZ ;  /* 0x0000001b04067227 */ /* 0x000fe200078e00ff */
[----:B------:R-:W-:-:S02]  /*2a60*/  ISETP.GT.U32.AND P3, PT, R0, R23, PT ;  /* 0x000000170000720c */ /* 0x000fc40003f64070 */
[----:B------:R-:W-:Y:S01]  /*2a70*/  IABS R29, R10 ;  /* 0x0000000a001d7213 */ /* 0x000fe20000000000 */
[----:B------:R-:W-:Y:S01]  /*2a80*/  @!P5 IMAD.MOV R7, RZ, RZ, -R7 ;  /* 0x000000ffff07d224 */ /* 0x000fe200078e0a07 */
[C---:B------:R-:W-:Y:S01]  /*2a90*/  ISETP.GT.U32.AND P5, PT, R0.reuse, R21, PT ;  /* 0x000000150000720c */ /* 0x040fe20003fa4070 */
[----:B------:R-:W-:Y:S01]  /*2aa0*/  @!P4 IMAD.IADD R11, R11, 0x1, -R0 ;  /* 0x000000010b0bc824 */ /* 0x000fe200078e0a00 */
[----:B------:R-:W-:Y:S01]  /*2ab0*/  LOP3.LUT R12, R5, 0xbc, RZ, 0xfc, !PT ;  /* 0x000000bc050c7812 */ /* 0x000fe200078efcff */
[----:B------:R-:W-:Y:S02]  /*2ac0*/  IMAD.MOV R6, RZ, RZ, -R6 ;  /* 0x000000ffff067224 */ /* 0x000fe400078e0a06 */
[----:B------:R-:W-:Y:S01]  /*2ad0*/  @!P2 IMAD.MOV R13, RZ, RZ, -R13 ;  /* 0x000000ffff0da224 */ /* 0x000fe200078e0a0d */
[C---:B------:R-:W-:Y:S01]  /*2ae0*/  ISETP.GT.U32.AND P4, PT, R0.reuse, R11, PT ;  /* 0x0000000b0000720c */ /* 0x040fe20003f84070 */
[--C-:B------:R-:W-:Y:S01]  /*2af0*/  @!P6 IMAD.IADD R17, R17, 0x1, -R0.reuse ;  /* 0x000000011111e824 */ /* 0x100fe200078e0a00 */
[----:B------:R-:W-:Y:S01]  /*2b00*/  IABS R31, R12 ;  /* 0x0000000c001f7213 */ /* 0x000fe20000000000 */
[----:B------:R-:W-:Y:S01]  /*2b10*/  IMAD R27, R0, R6, R27 ;  /* 0x00000006001b7224 */ /* 0x000fe200078e021b */
[----:B------:R-:W-:Y:S01]  /*2b20*/  ISETP.GE.AND P6, PT, R18, RZ, PT ;  /* 0x000000ff1200720c */ /* 0x000fe20003fc6270 */
[----:B------:R-:W-:Y:S01]  /*2b30*/  @!P3 IMAD.IADD R23, R23, 0x1, -R0 ;  /* 0x000000011717b824 */ /* 0x000fe200078e0a00 */
[----:B------:R-:W-:Y:S01]  /*2b40*/  ISETP.GE.AND P2, PT, R16, RZ, PT ;  /* 0x000000ff1000720c */ /* 0x000fe20003f46270 */
[----:B------:R-:W-:Y:S01]  /*2b50*/  IMAD.HI.U32 R6, R4, R29, RZ ;  /* 0x0000001d04067227 */ /* 0x000fe200078e00ff */
[----:B------:R-:W-:-:S02]  /*2b60*/  LOP3.LUT R16, R5, 0xc0, RZ, 0xfc, !PT ;  /* 0x000000c005107812 */ /* 0x000fc400078efcff */
[----:B------:R-:W-:Y:S01]  /*2b70*/  LOP3.LUT R18, R5, 0xc4, RZ, 0xfc, !PT ;  /* 0x000000c405127812 */ /* 0x000fe200078efcff */
[----:B------:R-:W-:Y:S01]  /*2b80*/  @!P1 IMAD.MOV R17, RZ, RZ, -R17 ;  /* 0x000000ffff119224 */ /* 0x000fe200078e0a11 */
[----:B------:R-:W-:Y:S01]  /*2b90*/  ISETP.GT.U32.AND P1, PT, R0, R23, PT ;  /* 0x000000170000720c */ /* 0x000fe20003f24070 */
[----:B------:R-:W-:Y:S01]  /*2ba0*/  IMAD.MOV R6, RZ, RZ, -R6 ;  /* 0x000000ffff067224 */ /* 0x000fe200078e0a06 */
[----:B------:R-:W-:Y:S01]  /*2bb0*/  IABS R37, R16 ;  /* 0x0000001000257213 */ /* 0x000fe20000000000 */
[----:B------:R-:W-:Y:S01]  /*2bc0*/  @!P5 IMAD.IADD R21, R21, 0x1, -R0 ;  /* 0x000000011515d824 */ /* 0x000fe200078e0a00 */
[----:B------:R-:W-:Y:S01]  /*2bd0*/  ISETP.GE.AND P5, PT, R20, RZ, PT ;  /* 0x000000ff1400720c */ /* 0x000fe20003fa6270 */
[----:B------:R-:W-:Y:S01]  /*2be0*/  IMAD R29, R0, R6, R29 ;  /* 0x00000006001d7224 */ /* 0x000fe200078e021d */
[----:B------:R-:W-:Y:S01]  /*2bf0*/  LOP3.LUT R20, R5, 0xc8, RZ, 0xfc, !PT ;  /* 0x000000c805147812 */ /* 0x000fe200078efcff */
[----:B------:R-:W-:Y:S01]  /*2c00*/  IMAD.HI.U32 R6, R4, R31, RZ ;  /* 0x0000001f04067227 */ /* 0x000fe200078e00ff */
[----:B------:R-:W-:-:S02]  /*2c10*/  ISETP.GT.U32.AND P3, PT, R0, R21, PT ;  /* 0x000000150000720c */ /* 0x000fc40003f64070 */
[----:B------:R-:W-:Y:S01]  /*2c20*/  IABS R39, R18 ;  /* 0x0000001200277213 */ /* 0x000fe20000000000 */
[----:B------:R-:W-:Y:S01]  /*2c30*/  @!P4 IMAD.IADD R11, R11, 0x1, -R0 ;  /* 0x000000010b0bc824 */ /* 0x000fe200078e0a00 */
[----:B------:R-:W-:Y:S01]  /*2c40*/  ISETP.GT.U32.AND P4, PT, R0, R29, PT ;  /* 0x0000001d0000720c */ /* 0x000fe20003f84070 */
[----:B------:R-:W-:Y:S01]  /*2c50*/  IMAD.MOV R6, RZ, RZ, -R6 ;  /* 0x000000ffff067224 */ /* 0x000fe200078e0a06 */
[----:B------:R-:W-:Y:S01]  /*2c60*/  IABS R41, R20 ;  /* 0x0000001400297213 */ /* 0x000fe20000000000 */
[--C-:B------:R-:W-:Y:S01]  /*2c70*/  @!P1 IMAD.IADD R23, R23, 0x1, -R0.reuse ;  /* 0x0000000117179824 */ /* 0x100fe200078e0a00 */
[----:B------:R-:W-:Y:S01]  /*2c80*/  ISETP.GE.AND P1, PT, R10, RZ, PT ;  /* 0x000000ff0a00720c */ /* 0x000fe20003f26270 */
[C---:B------:R-:W-:Y:S02]  /*2c90*/  IMAD R31, R0.reuse, R6, R31 ;  /* 0x00000006001f7224 */ /* 0x040fe400078e021f */
[----:B------:R-:W-:Y:S02]  /*2ca0*/  @!P6 IMAD.MOV R23, RZ, RZ, -R23 ;  /* 0x000000ffff17e224 */ /* 0x000fe400078e0a17 */
[----:B------:R-:W-:Y:S01]  /*2cb0*/  @!P0 IMAD.MOV R19, RZ, RZ, -R19 ;  /* 0x000000ffff138224 */ /* 0x000fe200078e0a13 */
[C---:B------:R-:W-:Y:S01]  /*2cc0*/  ISETP.GT.U32.AND P6, PT, R0.reuse, R31, PT ;  /* 0x0000001f0000720c */ /* 0x040fe20003fc4070 */
[--C-:B------:R-:W-:Y:S01]  /*2cd0*/  @!P3 IMAD.IADD R21, R21, 0x1, -R0.reuse ;  /* 0x000000011515b824 */ /* 0x100fe200078e0a00 */
[----:B------:R-:W-:Y:S01]  /*2ce0*/  ISETP.GT.U32.AND P0, PT, R0, R27, PT ;  /* 0x0000001b0000720c */ /* 0x000fe20003f04070 */
[----:B------:R-:W-:Y:S01]  /*2cf0*/  @!P4 IMAD.IADD R29, R29, 0x1, -R0 ;  /* 0x000000011d1dc824 */ /* 0x000fe200078e0a00 */
[----:B------:R-:W-:Y:S01]  /*2d00*/  ISETP.GE.AND P3, PT, R22, RZ, PT ;  /* 0x000000ff1600720c */ /* 0x000fe20003f66270 */
[----:B------:R-:W-:Y:S01]  /*2d10*/  @!P2 IMAD.MOV R21, RZ, RZ, -R21 ;  /* 0x000000ffff15a224 */ /* 0x000fe200078e0a15 */
[----:B------:R-:W-:Y:S01]  /*2d20*/  LOP3.LUT R22, R5, 0xd0, RZ, 0xfc, !PT ;  /* 0x000000d005167812 */ /* 0x000fe200078efcff */
[----:B------:R-:W-:Y:S01]  /*2d30*/  IMAD.HI.U32 R10, R4, R37, RZ ;  /* 0x00000025040a7227 */ /* 0x000fe200078e00ff */
[----:B------:R-:W-:-:S02]  /*2d40*/  ISETP.GT.U32.AND P2, PT, R0, R29, PT ;  /* 0x0000001d0000720c */ /* 0x000fc40003f44070 */
[----:B------:R-:W-:Y:S01]  /*2d50*/  IABS R43, R22 ;  /* 0x00000016002b7213 */ /* 0x000fe20000000000 */
[----:B------:R-:W-:Y:S02]  /*2d60*/  IMAD.MOV R10, RZ, RZ, -R10 ;  /* 0x000000ffff0a7224 */ /* 0x000fe400078e0a0a */
[--C-:B------:R-:W-:Y:S02]  /*2d70*/  @!P6 IMAD.IADD R31, R31, 0x1, -R0.reuse ;  /* 0x000000011f1fe824 */ /* 0x100fe400078e0a00 */
[----:B------:R-:W-:Y:S01]  /*2d80*/  @!P0 IMAD.IADD R27, R27, 0x1, -R0 ;  /* 0x000000011b1b8824 */ /* 0x000fe200078e0a00 */
[----:B------:R-:W-:Y:S01]  /*2d90*/  ISETP.GE.AND P0, PT, R12, RZ, PT ;  /* 0x000000ff0c00720c */ /* 0x000fe20003f06270 */
[C---:B------:R-:W-:Y:S01]  /*2da0*/  IMAD R37, R0.reuse, R10, R37 ;  /* 0x0000000a00257224 */ /* 0x040fe200078e0225 */
[----:B------:R-:W-:Y:S01]  /*2db0*/  ISETP.GT.U32.AND P6, PT, R0, R31, PT ;  /* 0x0000001f0000720c */ /* 0x000fe20003fc4070 */
[----:B------:R-:W-:Y:S01]  /*2dc0*/  IMAD.HI.U32 R6, R4, R39, RZ ;  /* 0x0000002704067227 */ /* 0x000fe200078e00ff */
[----:B------:R-:W-:-:S03]  /*2dd0*/  ISETP.GT.U32.AND P4, PT, R0, R27, PT ;  /* 0x0000001b0000720c */ /* 0x000fc60003f84070 */
[----:B------:R-:W-:-:S04]  /*2de0*/  IMAD.HI.U32 R10, R4, R41, RZ ;  /* 0x00000029040a7227 */ /* 0x000fc800078e00ff */
[----:B------:R-:W-:Y:S02]  /*2df0*/  IMAD.MOV R6, RZ, RZ, -R6 ;  /* 0x000000ffff067224 */ /* 0x000fe400078e0a06 */
[----:B------:R-:W-:Y:S01]  /*2e00*/  @!P2 IMAD.IADD R29, R29, 0x1, -R0 ;  /* 0x000000011d1da824 */ /* 0x000fe200078e0a00 */
[----:B------:R-:W-:Y:S01]  /*2e10*/  ISETP.GE.AND P2, PT, R18, RZ, PT ;  /* 0x000000ff1200720c */ /* 0x000fe20003f46270 */
[----:B------:R-:W-:Y:S01]  /*2e20*/  IMAD.MOV R10, RZ, RZ, -R10 ;  /* 0x000000ffff0a7224 */ /* 0x000fe200078e0a0a */
[----:B------:R-:W-:Y:S01]  /*2e30*/  LOP3.LUT R18, R5, 0xcc, RZ, 0xfc, !PT ;  /* 0x000000cc05127812 */ /* 0x000fe200078efcff */
[----:B------:R-:W-:Y:S02]  /*2e40*/  IMAD.MOV.U32 R25, RZ, RZ, R11 ;  /* 0x000000ffff197224 */ /* 0x000fe400078e000b */
[C---:B------:R-:W-:Y:S02]  /*2e50*/  IMAD R11, R0.reuse, R6, R39 ;  /* 0x00000006000b7224 */ /* 0x040fe400078e0227 */
[C---:B------:R-:W-:Y:S01]  /*2e60*/  IMAD R39, R0.reuse, R10, R41 ;  /* 0x0000000a00277224 */ /* 0x040fe200078e0229 */
[----:B------:R-:W-:Y:S01]  /*2e70*/  IABS R41, R18 ;  /* 0x0000001200297213 */ /* 0x000fe20000000000 */
[--C-:B------:R-:W-:Y:S01]  /*2e80*/  @!P6 IMAD.IADD R31, R31, 0x1, -R0.reuse ;  /* 0x000000011f1fe824 */ /* 0x100fe200078e0a00 */
[C---:B------:R-:W-:Y:S01]  /*2e90*/  ISETP.GT.U32.AND P6, PT, R0.reuse, R11, PT ;  /* 0x0000000b0000720c */ /* 0x040fe20003fc4070 */
[----:B------:R-:W-:Y:S01]  /*2ea0*/  @!P4 IMAD.IADD R27, R27, 0x1, -R0 ;  /* 0x000000011b1bc824 */ /* 0x000fe200078e0a00 */
[----:B------:R-:W-:Y:S01]  /*2eb0*/  ISETP.GT.U32.AND P4, PT, R0, R37, PT ;  /* 0x000000250000720c */ /* 0x000fe20003f84070 */
[----:B------:R-:W-:-:S04]  /*2ec0*/  IMAD.HI.U32 R6, R4, R41, RZ ;  /* 0x0000002904067227 */ /* 0x000fc800078e00ff */
[----:B------:R-:W-:Y:S01]  /*2ed0*/  @!P5 IMAD.MOV R25, RZ, RZ, -R25 ;  /* 0x000000ffff19d224 */ /* 0x000fe200078e0a19 */
[----:B------:R-:W-:Y:S01]  /*2ee0*/  ISETP.GE.AND P5, PT, R16, RZ, PT ;  /* 0x000000ff1000720c */ /* 0x000fe20003fa6270 */
[----:B------:R-:W-:Y:S02]  /*2ef0*/  IMAD.MOV R16, RZ, RZ, -R6 ;  /* 0x000000ffff107224 */ /* 0x000fe400078e0a06 */
[----:B------:R-:W-:-:S04]  /*2f00*/  IMAD.HI.U32 R12, R4, R45, RZ ;  /* 0x0000002d040c7227 */ /* 0x000fc800078e00ff */
[C---:B------:R-:W-:Y:S01]  /*2f10*/  IMAD R41, R0.reuse, R16, R41 ;  /* 0x0000001000297224 */ /* 0x040fe200078e0229 */
[----:B------:R-:W-:Y:S01]  /*2f20*/  LOP3.LUT R16, R5, 0xfc, RZ, 0xfc, !PT ;  /* 0x000000fc05107812 */ /* 0x000fe200078efcff */
[--C-:B------:R-:W-:Y:S02]  /*2f30*/  @!P6 IMAD.IADD R11, R11, 0x1, -R0.reuse ;  /* 0x000000010b0be824 */ /* 0x100fe400078e0a00 */
[----:B------:R-:W-:Y:S01]  /*2f40*/  @!P4 IMAD.IADD R37, R37, 0x1, -R0 ;  /* 0x000000012525c824 */ /* 0x000fe200078e0a00 */
[----:B------:R-:W-:Y:S01]  /*2f50*/  ISETP.GT.U32.AND P6, PT, R0, R41, PT ;  /* 0x000000290000720c */ /* 0x000fe20003fc4070 */
[----:B------:R-:W-:Y:S01]  /*2f60*/  IMAD.MOV R12, RZ, RZ, -R12 ;  /* 0x000000ffff0c7224 */ /* 0x000fe200078e0a0c */
[----:B------:R-:W-:Y:S01]  /*2f70*/  IABS R79, R16 ;  /* 0x00000010004f7213 */ /* 0x000fe20000000000 */
[----:B------:R-:W-:Y:S01]  /*2f80*/  IMAD.HI.U32 R10, R4, R43, RZ ;  /* 0x0000002b040a7227 */ /* 0x000fe200078e00ff */
[----:B------:R-:W-:-:S03]  /*2f90*/  ISETP.GT.U32.AND P4, PT, R0, R37, PT ;  /* 0x000000250000720c */ /* 0x000fc60003f84070 */
[----:B------:R-:W-:Y:S02]  /*2fa0*/  IMAD R45, R0, R12, R45 ;  /* 0x0000000c002d7224 */ /* 0x000fe400078e022d */
[----:B------:R-:W-:Y:S02]  /*2fb0*/  IMAD.MOV R10, RZ, RZ, -R10 ;  /* 0x000000ffff0a7224 */ /* 0x000fe400078e0a0a */
[----:B------:R-:W-:-:S04]  /*2fc0*/  IMAD.HI.U32 R6, R4, R47, RZ ;  /* 0x0000002f04067227 */ /* 0x000fc800078e00ff */
[--C-:B------:R-:W-:Y:S01]  /*2fd0*/  @!P6 IMAD.IADD R41, R41, 0x1, -R0.reuse ;  /* 0x000000012929e824 */ /* 0x100fe200078e0a00 */
[C---:B------:R-:W-:Y:S01]  /*2fe0*/  ISETP.GT.U32.AND P6, PT, R0.reuse, R45, PT ;  /* 0x0000002d0000720c */ /* 0x040fe20003fc4070 */
[----:B------:R-:W-:Y:S01]  /*2ff0*/  @!P4 IMAD.IADD R37, R37, 0x1, -R0 ;  /* 0x000000012525c824 */ /* 0x000fe200078e0a00 */
[C---:B------:R-:W-:Y:S01]  /*3000*/  ISETP.GT.U32.AND P4, PT, R0.reuse, R39, PT ;  /* 0x000000270000720c */ /* 0x040fe20003f84070 */
[----:B------:R-:W-:Y:S02]  /*3010*/  IMAD R43, R0, R10, R43 ;  /* 0x0000000a002b7224 */ /* 0x000fe400078e022b */
[----:B------:R-:W-:Y:S02]  /*3020*/  IMAD.MOV R10, RZ, RZ, -R6 ;  /* 0x000000ffff0a7224 */ /* 0x000fe400078e0a06 */
[----:B------:R-:W-:-:S04]  /*3030*/  IMAD.HI.U32 R6, R4, R49, RZ ;  /* 0x0000003104067227 */ /* 0x000fc800078e00ff */
[----:B------:R-:W-:Y:S02]  /*3040*/  IMAD.MOV R6, RZ, RZ, -R6 ;  /* 0x000000ffff067224 */ /* 0x000fe400078e0a06 */
[--C-:B------:R-:W-:Y:S02]  /*3050*/  @!P6 IMAD.IADD R45, R45, 0x1, -R0.reuse ;  /* 0x000000012d2de824 */ /* 0x100fe400078e0a00 */
[C---:B------:R-:W-:Y:S02]  /*3060*/  IMAD R49, R0.reuse, R6, R49 ;  /* 0x0000000600317224 */ /* 0x040fe400078e0231 */
[----:B------:R-:W-:Y:S01]  /*3070*/  @!P4 IMAD.IADD R39, R39, 0x1, -R0 ;  /* 0x000000012727c824 */ /* 0x000fe200078e0a00 */
[----:B------:R-:W-:Y:S01]  /*3080*/  ISETP.GT.U32.AND P6, PT, R0, R45, PT ;  /* 0x0000002d0000720c */ /* 0x000fe20003fc4070 */
[----:B------:R-:W-:Y:S01]  /*3090*/  IMAD.HI.U32 R6, R4, R51, RZ ;  /* 0x0000003304067227 */ /* 0x000fe200078e00ff */
[----:B------:R-:W-:-:S03]  /*30a0*/  ISETP.GT.U32.AND P4, PT, R0, R43, PT ;  /* 0x0000002b0000720c */ /* 0x000fc60003f84070 */
[----:B------:R-:W-:Y:S02]  /*30b0*/  IMAD.MOV R12, RZ, RZ, -R6 ;  /* 0x000000ffff0c7224 */ /* 0x000fe400078e0a06 */
[----:B------:R-:W-:Y:S01]  /*30c0*/  @!P3 IMAD.MOV R27, RZ, RZ, -R27 ;  /* 0x000000ffff1bb224 */ /* 0x000fe200078e0a1b */
[C---:B------:R-:W-:Y:S01]  /*30d0*/  ISETP.GT.U32.AND P3, PT, R0.reuse, R11, PT ;  /* 0x0000000b0000720c */ /* 0x040fe20003f64070 */
[----:B------:R-:W-:Y:S02]  /*30e0*/  IMAD R51, R0, R12, R51 ;  /* 0x0000000c00337224 */ /* 0x000fe400078e0233 */
[----:B------:R-:W-:-:S04]  /*30f0*/  IMAD.HI.U32 R6, R4, R53, RZ ;  /* 0x0000003504067227 */ /* 0x000fc800078e00ff */
[--C-:B------:R-:W-:Y:S01]  /*3100*/  @!P6 IMAD.IADD R45, R45, 0x1, -R0.reuse ;  /* 0x000000012d2de824 */ /* 0x100fe200078e0a00 */
[C---:B------:R-:W-:Y:S01]  /*3110*/  ISETP.GT.U32.AND P6, PT, R0.reuse, R51, PT ;  /* 0x000000330000720c */ /* 0x040fe20003fc4070 */
[----:B------:R-:W-:Y:S01]  /*3120*/  @!P4 IMAD.IADD R43, R43, 0x1, -R0 ;  /* 0x000000012b2bc824 */ /* 0x000fe200078e0a00 */
[C---:B------:R-:W-:Y:S01]  /*3130*/  ISETP.GT.U32.AND P4, PT, R0.reuse, R39, PT ;  /* 0x000000270000720c */ /* 0x040fe20003f84070 */
[----:B------:R-:W-:Y:S02]  /*3140*/  IMAD.MOV R6, RZ, RZ, -R6 ;  /* 0x000000ffff067224 */ /* 0x000fe400078e0a06 */
[----:B------:R-:W-:Y:S01]  /*3150*/  @!P0 IMAD.MOV R31, RZ, RZ, -R31 ;  /* 0x000000ffff1f8224 */ /* 0x000fe200078e0a1f */
[C---:B------:R-:W-:Y:S01]  /*3160*/  ISETP.GT.U32.AND P0, PT, R0.reuse, R43, PT ;  /* 0x0000002b0000720c */ /* 0x040fe20003f04070 */
[----:B------:R-:W-:Y:S01]  /*3170*/  @!P1 IMAD.MOV R29, RZ, RZ, -R29 ;  /* 0x000000ffff1d9224 */ /* 0x000fe200078e0a1d */
[C---:B------:R-:W-:Y:S01]  /*3180*/  ISETP.GT.U32.AND P1, PT, R0.reuse, R41, PT ;  /* 0x000000290000720c */ /* 0x040fe20003f24070 */
[----:B------:R-:W-:-:S02]  /*3190*/  IMAD R53, R0, R6, R53 ;  /* 0x0000000600357224 */ /* 0x000fc400078e0235 */
[C---:B------:R-:W-:Y:S02]  /*31a0*/  IMAD R47, R0.reuse, R10, R47 ;  /* 0x0000000a002f7224 */ /* 0x040fe400078e022f */
[--C-:B------:R-:W-:Y:S01]  /*31b0*/  @!P6 IMAD.IADD R51, R51, 0x1, -R0.reuse ;  /* 0x000000013333e824 */ /* 0x100fe200078e0a00 */
[C---:B------:R-:W-:Y:S01]  /*31c0*/  ISETP.GT.U32.AND P6, PT, R0.reuse, R53, PT ;  /* 0x000000350000720c */ /* 0x040fe20003fc4070 */
[--C-:B------:R-:W-:Y:S01]  /*31d0*/  @!P3 IMAD.IADD R11, R11, 0x1, -R0.reuse ;  /* 0x000000010b0bb824 */ /* 0x100fe200078e0a00 */
[C---:B------:R-:W-:Y:S01]  /*31e0*/  ISETP.GT.U32.AND P3, PT, R0.reuse, R47, PT ;  /* 0x0000002f0000720c */ /* 0x040fe20003f64070 */
[----:B------:R-:W-:Y:S01]  /*31f0*/  @!P4 IMAD.IADD R39, R39, 0x1, -R0 ;  /* 0x000000012727c824 */ /* 0x000fe200078e0a00 */
[----:B------:R-:W-:Y:S01]  /*3200*/  ISETP.GT.U32.AND P4, PT, R0, R49, PT ;  /* 0x000000310000720c */ /* 0x000fe20003f84070 */
[----:B------:R-:W-:-:S04]  /*3210*/  IMAD.HI.U32 R10, R4, R55, RZ ;  /* 0x00000037040a7227 */ /* 0x000fc800078e00ff */
[----:B------:R-:W-:Y:S02]  /*3220*/  IMAD.MOV R10, RZ, RZ, -R10 ;  /* 0x000000ffff0a7224 */ /* 0x000fe400078e0a0a */
[--C-:B------:R-:W-:Y:S01]  /*3230*/  @!P0 IMAD.IADD R43, R43, 0x1, -R0.reuse ;  /* 0x000000012b2b8824 */ /* 0x100fe200078e0a00 */
[----:B------:R-:W-:Y:S01]  /*3240*/  ISETP.GE.AND P0, PT, R18, RZ, PT ;  /* 0x000000ff1200720c */ /* 0x000fe20003f06270 */
[--C-:B------:R-:W-:Y:S01]  /*3250*/  @!P1 IMAD.IADD R41, R41, 0x1, -R0.reuse ;  /* 0x0000000129299824 */ /* 0x100fe200078e0a00 */
[----:B------:R-:W-:Y:S01]  /*3260*/  ISETP.GE.AND P1, PT, R20, RZ, PT ;  /* 0x000000ff1400720c */ /* 0x000fe20003f26270 */
[C---:B------:R-:W-:Y:S01]  /*3270*/  IMAD R55, R0.reuse, R10, R55 ;  /* 0x0000000a00377224 */ /* 0x040fe200078e0237 */
[----:B------:R-:W-:Y:S01]  /*3280*/  LOP3.LUT R18, R5, 0xec, RZ, 0xfc, !PT ;  /* 0x000000ec05127812 */ /* 0x000fe200078efcff */
[--C-:B------:R-:W-:Y:S01]  /*3290*/  @!P6 IMAD.IADD R53, R53, 0x1, -R0.reuse ;  /* 0x000000013535e824 */ /* 0x100fe200078e0a00 */
[----:B------:R-:W-:Y:S01]  /*32a0*/  LOP3.LUT R20, R5, 0xf0, RZ, 0xfc, !PT ;  /* 0x000000f005147812 */ /* 0x000fe200078efcff */
[--C-:B------:R-:W-:Y:S01]  /*32b0*/  @!P3 IMAD.IADD R47, R47, 0x1, -R0.reuse ;  /* 0x000000012f2fb824 */ /* 0x100fe200078e0a00 */
[----:B------:R-:W-:Y:S01]  /*32c0*/  IABS R57, R18 ;  /* 0x0000001200397213 */ /* 0x000fe20000000000 */
[----:B------:R-:W-:Y:S01]  /*32d0*/  @!P4 IMAD.IADD R49, R49, 0x1, -R0 ;  /* 0x000000013131c824 */ /* 0x000fe200078e0a00 */
[----:B------:R-:W-:Y:S01]  /*32e0*/  IABS R61, R20 ;  /* 0x00000014003d7213 */ /* 0x000fe20000000000 */
[----:B------:R-:W-:Y:S01]  /*32f0*/  @!P5 IMAD.MOV R37, RZ, RZ, -R37 ;  /* 0x000000ffff25d224 */ /* 0x000fe200078e0a25 */
[----:B------:R-:W-:Y:S01]  /*3300*/  ISETP.GT.U32.AND P6, PT, R0, R55, PT ;  /* 0x000000370000720c */ /* 0x000fe20003fc4070 */
[----:B------:R-:W-:Y:S01]  /*3310*/  @!P0 IMAD.MOV R41, RZ, RZ, -R41 ;  /* 0x000000ffff298224 */ /* 0x000fe200078e0a29 */
[----:B------:R-:W-:Y:S01]  /*3320*/  ISETP.GE.AND P3, PT, R22, RZ, PT ;  /* 0x000000ff1600720c */ /* 0x000fe20003f66270 */
[----:B------:R-:W-:Y:S01]  /*3330*/  IMAD.HI.U32 R6, R4, R61, RZ ;  /* 0x0000003d04067227 */ /* 0x000fe200078e00ff */
[----:B------:R-:W-:-:S02]  /*3340*/  ISETP.GE.AND P4, PT, R24, RZ, PT ;  /* 0x000000ff1800720c */ /* 0x000fc40003f86270 */
[C---:B------:R-:W-:Y:S01]  /*3350*/  LOP3.LUT R22, R5.reuse, 0xf4, RZ, 0xfc, !PT ;  /* 0x000000f405167812 */ /* 0x040fe200078efcff */
[----:B------:R-:W-:Y:S01]  /*3360*/  IMAD.MOV R6, RZ, RZ, -R6 ;  /* 0x000000ffff067224 */ /* 0x000fe200078e0a06 */
[----:B------:R-:W-:Y:S01]  /*3370*/  LOP3.LUT R24, R5, 0xf8, RZ, 0xfc, !PT ;  /* 0x000000f805187812 */ /* 0x000fe200078efcff */
[----:B------:R-:W-:Y:S01]  /*3380*/  IMAD.HI.U32 R5, R4, R57, RZ ;  /* 0x0000003904057227 */ /* 0x000fe200078e00ff */
[----:B------:R-:W-:Y:S02]  /*3390*/  IABS R63, R22 ;  /* 0x00000016003f7213 */ /* 0x000fe40000000000 */
[----:B------:R-:W-:Y:S01]  /*33a0*/  IABS R71, R24 ;  /* 0x0000001800477213 */ /* 0x000fe20000000000 */
[----:B------:R-:W-:Y:S01]  /*33b0*/  IMAD.MOV R5, RZ, RZ, -R5 ;  /* 0x000000ffff057224 */ /* 0x000fe200078e0a05 */
[C---:B------:R-:W-:Y:S01]  /*33c0*/  ISETP.GT.U32.AND P5, PT, R0.reuse, R47, PT ;  /* 0x0000002f0000720c */ /* 0x040fe20003fa4070 */
[----:B------:R-:W-:Y:S01]  /*33d0*/  @!P6 IMAD.IADD R55, R55, 0x1, -R0 ;  /* 0x000000013737e824 */ /* 0x000fe200078e0a00 */
[C---:B------:R-:W-:Y:S01]  /*33e0*/  ISETP.GT.U32.AND P6, PT, R0.reuse, R49, PT ;  /* 0x000000310000720c */ /* 0x040fe20003fc4070 */
[C---:B------:R-:W-:Y:S01]  /*33f0*/  IMAD R5, R0.reuse, R5, R57 ;  /* 0x0000000500057224 */ /* 0x040fe200078e0239 */
[C---:B------:R-:W-:Y:S01]  /*3400*/  ISETP.GT.U32.AND P0, PT, R0.reuse, R53, PT ;  /* 0x000000350000720c */ /* 0x040fe20003f04070 */
[----:B------:R-:W-:-:S02]  /*3410*/  IMAD R57, R0, R6, R61 ;  /* 0x0000000600397224 */ /* 0x000fc400078e023d */
[----:B------:R-:W-:-:S04]  /*3420*/  IMAD.HI.U32 R10, R4, R63, RZ ;  /* 0x0000003f040a7227 */ /* 0x000fc800078e00ff */
[----:B------:R-:W-:-:S04]  /*3430*/  IMAD.HI.U32 R12, R4, R71, RZ ;  /* 0x00000047040c7227 */ /* 0x000fc800078e00ff */
[----:B------:R-:W-:Y:S01]  /*3440*/  @!P1 IMAD.MOV R39, RZ, RZ, -R39 ;  /* 0x000000ffff279224 */ /* 0x000fe200078e0a27 */
[C---:B------:R-:W-:Y:S01]  /*3450*/  ISETP.GT.U32.AND P1, PT, R0.reuse, R55, PT ;  /* 0x000000370000720c */ /* 0x040fe20003f24070 */
[----:B------:R-:W-:Y:S01]  /*3460*/  @!P3 IMAD.MOV R43, RZ, RZ, -R43 ;  /* 0x000000ffff2bb224 */ /* 0x000fe200078e0a2b */
[C---:B------:R-:W-:Y:S01]  /*3470*/  ISETP.GT.U32.AND P3, PT, R0.reuse, R5, PT ;  /* 0x000000050000720c */ /* 0x040fe20003f64070 */
[----:B------:R-:W-:Y:S01]  /*3480*/  @!P4 IMAD.MOV R45, RZ, RZ, -R45 ;  /* 0x000000ffff2dc224 */ /* 0x000fe200078e0a2d */
[----:B------:R-:W-:Y:S01]  /*3490*/  ISETP.GT.U32.AND P4, PT, R0, R57, PT ;  /* 0x000000390000720c */ /* 0x000fe20003f84070 */
[----:B------:R-:W-:Y:S02]  /*34a0*/  IMAD.MOV R10, RZ, RZ, -R10 ;  /* 0x000000ffff0a7224 */ /* 0x000fe400078e0a0a */
[----:B------:R-:W-:-:S04]  /*34b0*/  IMAD.HI.U32 R4, R4, R79, RZ ;  /* 0x0000004f04047227 */ /* 0x000fc800078e00ff */
[----:B------:R-:W-:Y:S02]  /*34c0*/  IMAD.MOV R12, RZ, RZ, -R12 ;  /* 0x000000ffff0c7224 */ /* 0x000fe400078e0a0c */
[C---:B------:R-:W-:Y:S02]  /*34d0*/  IMAD R61, R0.reuse, R10, R63 ;  /* 0x0000000a003d7224 */ /* 0x040fe400078e023f */
[----:B------:R-:W-:Y:S02]  /*34e0*/  IMAD.MOV R4, RZ, RZ, -R4 ;  /* 0x000000ffff047224 */ /* 0x000fe400078e0a04 */
[C---:B------:R-:W-:Y:S02]  /*34f0*/  IMAD R63, R0.reuse, R12, R71 ;  /* 0x0000000c003f7224 */ /* 0x040fe400078e0247 */
[----:B------:R-:W-:Y:S02]  /*3500*/  IMAD.MOV.U32 R115, RZ, RZ, R11 ;  /* 0x000000ffff737224 */ /* 0x000fe400078e000b */
[C---:B------:R-:W-:Y:S01]  /*3510*/  IMAD R71, R0.reuse, R4, R79 ;  /* 0x0000000400477224 */ /* 0x040fe200078e024f */
[----:B------:R-:W3:Y:S01]  /*3520*/  LDC.64 R10, c[0x0][0x3a0] ;  /* 0x0000e800ff0a7b82 */ /* 0x000ee20000000a00 */
[----:B------:R-:W-:Y:S01]  /*3530*/  @!P2 IMAD.MOV R115, RZ, RZ, -R115 ;  /* 0x000000ffff73a224 */ /* 0x000fe200078e0a73 */
[C---:B------:R-:W-:Y:S01]  /*3540*/  ISETP.GT.U32.AND P2, PT, R0.reuse, R51, PT ;  /* 0x000000330000720c */ /* 0x040fe20003f44070 */
[--C-:B------:R-:W-:Y:S01]  /*3550*/  @!P5 IMAD.IADD R47, R47, 0x1, -R0.reuse ;  /* 0x000000012f2fd824 */ /* 0x100fe200078e0a00 */
[C---:B------:R-:W-:Y:S01]  /*3560*/  ISETP.GT.U32.AND P5, PT, R0.reuse, R61, PT ;  /* 0x0000003d0000720c */ /* 0x040fe20003fa4070 */
[--C-:B------:R-:W-:Y:S01]  /*3570*/  @!P6 IMAD.IADD R49, R49, 0x1, -R0.reuse ;  /* 0x000000013131e824 */ /* 0x100fe200078e0a00 */
[----:B------:R-:W-:Y:S01]  /*3580*/  ISETP.GT.U32.AND P6, PT, R0, R63, PT ;  /* 0x0000003f0000720c */ /* 0x000fe20003fc4070 */
[--C-:B------:R-:W-:Y:S01]  /*3590*/  @!P0 IMAD.IADD R53, R53, 0x1, -R0.reuse ;  /* 0x0000000135358824 */ /* 0x100fe200078e0a00 */
[----:B------:R-:W-:Y:S01]  /*35a0*/  ISETP.GE.AND P0, PT, R26, RZ, PT ;  /* 0x000000ff1a00720c */ /* 0x000fe20003f06270 */
[--C-:B------:R-:W-:Y:S01]  /*35b0*/  @!P1 IMAD.IADD R55, R55, 0x1, -R0.reuse ;  /* 0x0000000137379824 */ /* 0x100fe200078e0a00 */
[----:B------:R-:W-:Y:S01]  /*35c0*/  ISETP.GT.U32.AND P1, PT, R0, R71, PT ;  /* 0x000000470000720c */ /* 0x000fe20003f24070 */
[--C-:B------:R-:W-:Y:S01]  /*35d0*/  @!P3 IMAD.IADD R5, R5, 0x1, -R0.reuse ;  /* 0x000000010505b824 */ /* 0x100fe200078e0a00 */
[----:B------:R-:W-:Y:S01]  /*35e0*/  ISETP.GE.AND P3, PT, R28, RZ, PT ;  /* 0x000000ff1c00720c */ /* 0x000fe20003f66270 */
[--C-:B------:R-:W-:Y:S01]  /*35f0*/  @!P4 IMAD.IADD R57, R57, 0x1, -R0.reuse ;  /* 0x000000013939c824 */ /* 0x100fe200078e0a00 */
[----:B------:R-:W-:Y:S01]  /*3600*/  ISETP.GE.AND P4, PT, R30, RZ, PT ;  /* 0x000000ff1e00720c */ /* 0x000fe20003f86270 */
[--C-:B------:R-:W-:Y:S01]  /*3610*/  @!P2 IMAD.IADD R51, R51, 0x1, -R0.reuse ;  /* 0x000000013333a824 */ /* 0x100fe200078e0a00 */
[----:B------:R-:W-:Y:S01]  /*3620*/  ISETP.NE.U32.AND P2, PT, R3, RZ, PT ;  /* 0x000000ff0300720c */ /* 0x000fe20003f45070 */
[--C-:B------:R-:W-:Y:S01]  /*3630*/  @!P5 IMAD.IADD R61, R61, 0x1, -R0.reuse ;  /* 0x000000013d3dd824 */ /* 0x100fe200078e0a00 */
[----:B------:R-:W-:Y:S01]  /*3640*/  ISETP.GE.AND P5, PT, R32, RZ, PT ;  /* 0x000000ff2000720c */ /* 0x000fe20003fa6270 */
[--C-:B------:R-:W-:Y:S01]  /*3650*/  @!P6 IMAD.IADD R63, R63, 0x1, -R0.reuse ;  /* 0x000000013f3fe824 */ /* 0x100fe200078e0a00 */
[----:B------:R-:W-:Y:S01]  /*3660*/  ISETP.GE.AND P6, PT, R36, RZ, PT ;  /* 0x000000ff2400720c */ /* 0x000fe20003fc6270 */
[----:B------:R-:W-:Y:S01]  /*3670*/  @!P0 IMAD.MOV R47, RZ, RZ, -R47 ;  /* 0x000000ffff2f8224 */ /* 0x000fe200078e0a2f */
[C---:B------:R-:W-:Y:S01]  /*3680*/  ISETP.GT.U32.AND P0, PT, R0.reuse, R5, PT ;  /* 0x000000050000720c */ /* 0x040fe20003f04070 */
[--C-:B------:R-:W-:Y:S01]  /*3690*/  @!P1 IMAD.IADD R71, R71, 0x1, -R0.reuse ;  /* 0x0000000147479824 */ /* 0x100fe200078e0a00 */
[C---:B------:R-:W-:Y:S01]  /*36a0*/  ISETP.GT.U32.AND P1, PT, R0.reuse, R57, PT ;  /* 0x000000390000720c */ /* 0x040fe20003f24070 */
[----:B------:R-:W-:Y:S01]  /*36b0*/  @!P3 IMAD.MOV R49, RZ, RZ, -R49 ;  /* 0x000000ffff31b224 */ /* 0x000fe200078e0a31 */
[C---:B------:R-:W-:Y:S01]  /*36c0*/  ISETP.GT.U32.AND P3, PT, R0.reuse, R61, PT ;  /* 0x0000003d0000720c */ /* 0x040fe20003f64070 */
[----:B------:R-:W-:Y:S01]  /*36d0*/  @!P4 IMAD.MOV R51, RZ, RZ, -R51 ;  /* 0x000000ffff33c224 */ /* 0x000fe200078e0a33 */
[----:B------:R-:W-:Y:S01]  /*36e0*/  ISETP.GT.U32.AND P4, PT, R0, R63, PT ;  /* 0x0000003f0000720c */ /* 0x000fe20003f84070 */
[----:B------:R-:W-:Y:S01]  /*36f0*/  IMAD.SHL.U32 R3, R34, 0x200000, RZ ;  /* 0x0020000022037824 */ /* 0x000fe200078e00ff */
[----:B------:R-:W-:Y:S01]  /*3700*/  VOTEU.ALL UP1, P2 ;  /* 0x0000000000ff7886 */ /* 0x000fe20001020000 */
[----:B------:R-:W-:Y:S01]  /*3710*/  @!P5 IMAD.MOV R53, RZ, RZ, -R53 ;  /* 0x000000ffff35d224 */ /* 0x000fe200078e0a35 */
[----:B------:R-:W-:Y:S01]  /*3720*/  ISETP.GT.U32.AND P5, PT, R0, R71, PT ;  /* 0x000000470000720c */ /* 0x000fe20003fa4070 */
[----:B------:R-:W-:Y:S01]  /*3730*/  @!P6 IMAD.MOV R55, RZ, RZ, -R55 ;  /* 0x000000ffff37e224 */ /* 0x000fe200078e0a37 */
[----:B------:R-:W-:Y:S01]  /*3740*/  ISETP.GE.AND P6, PT, R18, RZ, PT ;  /* 0x000000ff1200720c */ /* 0x000fe20003fc6270 */
[--C-:B------:R-:W-:Y:S01]  /*3750*/  @!P0 IMAD.IADD R5, R5, 0x1, -R0.reuse ;  /* 0x0000000105058824 */ /* 0x100fe200078e0a00 */
[----:B------:R-:W-:Y:S01]  /*3760*/  ISETP.GE.AND P0, PT, R20, RZ, PT ;  /* 0x000000ff1400720c */ /* 0x000fe20003f06270 */
[--C-:B------:R-:W-:Y:S01]  /*3770*/  @!P1 IMAD.IADD R57, R57, 0x1, -R0.reuse ;  /* 0x0000000139399824 */ /* 0x100fe200078e0a00 */
[----:B------:R-:W-:Y:S01]  /*3780*/  ISETP.GE.AND P1, PT, R22, RZ, PT ;  /* 0x000000ff1600720c */ /* 0x000fe20003f26270 */
[--C-:B------:R-:W-:Y:S01]  /*3790*/  @!P3 IMAD.IADD R61, R61, 0x1, -R0.reuse ;  /* 0x000000013d3db824 */ /* 0x100fe200078e0a00 */
[----:B------:R-:W-:Y:S01]  /*37a0*/  ISETP.GE.AND P3, PT, R24, RZ, PT ;  /* 0x000000ff1800720c */ /* 0x000fe20003f66270 */
[----:B------:R-:W-:Y:S01]  /*37b0*/  @!P4 IMAD.IADD R63, R63, 0x1, -R0 ;  /* 0x000000013f3fc824 */ /* 0x000fe200078e0a00 */
[----:B------:R-:W-:Y:S01]  /*37c0*/  ISETP.GE.AND P4, PT, R16, RZ, PT ;  /* 0x000000ff1000720c */ /* 0x000fe20003f86270 */
[----:B------:R-:W-:Y:S01]  /*37d0*/  IMAD.MOV.U32 R18, RZ, RZ, R2 ;  /* 0x000000ffff127224 */ /* 0x000fe200078e0002 */
[----:B------:R-:W-:Y:S01]  /*37e0*/  LOP3.LUT R3, R3, 0x600000, RZ, 0xc0, !PT ;  /* 0x0060000003037812 */ /* 0x000fe200078ec0ff */
[----:B------:R-:W-:Y:S01]  /*37f0*/  @!P5 IMAD.IADD R71, R71, 0x1, -R0 ;  /* 0x000000014747d824 */ /* 0x000fe200078e0a00 */
[----:B------:R-:W-:Y:S01]  /*3800*/  LOP3.LUT R0, RZ, R9, RZ, 0x33, !PT ;  /* 0x00000009ff007212 */ /* 0x000fe200078e33ff */
[----:B------:R-:W-:Y:S01]  /*3810*/  @!P6 IMAD.MOV R5, RZ, RZ, -R5 ;  /* 0x000000ffff05e224 */ /* 0x000fe200078e0a05 */
[----:B------:R-:W-:Y:S01]  /*3820*/  ISETP.NE.AND P6, PT, R9, RZ, PT ;  /* 0x000000ff0900720c */ /* 0x000fe20003fc5270 */
[----:B------:R-:W-:Y:S01]  /*3830*/  @!P0 IMAD.MOV R57, RZ, RZ, -R57 ;  /* 0x000000ffff398224 */ /* 0x000fe200078e0a39 */
[----:B------:R-:W-:Y:S01]  /*3840*/  ISETP.GE.AND P0, PT, R40, RZ, PT ;  /* 0x000000ff2800720c */ /* 0x000fe20003f06270 */
[----:B------:R-:W-:Y:S01]  /*3850*/  @!P1 IMAD.MOV R61, RZ, RZ, -R61 ;  /* 0x000000ffff3d9224 */ /* 0x000fe200078e0a3d */
[C---:B------:R-:W-:Y:S01]  /*3860*/  SEL R33, R0.reuse, R33, !P6 ;  /* 0x0000002100217207 */ /* 0x040fe20007000000 */
[----:B------:R-:W-:Y:S01]  /*3870*/  @!P3 IMAD.MOV R63, RZ, RZ, -R63 ;  /* 0x000000ffff3fb224 */ /* 0x000fe200078e0a3f */
[C---:B------:R-:W-:Y:S01]  /*3880*/  SEL R59, R0.reuse, R59, !P6 ;  /* 0x0000003b003b7207 */ /* 0x040fe20007000000 */
[----:B------:R-:W-:Y:S01]  /*3890*/  @!P4 IMAD.MOV R71, RZ, RZ, -R71 ;  /* 0x000000ffff47c224 */ /* 0x000fe200078e0a47 */
[----:B------:R-:W-:Y:S01]  /*38a0*/  SEL R64, R0, R64, !P6 ;  /* 0x0000004000407207 */ /* 0x000fe20007000000 */
[----:B---3--:R-:W-:Y:S01]  /*38b0*/  VIADD R2, R10, 0xffffffed ;  /* 0xffffffed0a027836 */ /* 0x008fe20000000000 */
[----:B------:R-:W-:Y:S01]  /*38c0*/  SEL R65, R0, R65, !P6 ;  /* 0x0000004100417207 */ /* 0x000fe20007000000 */
[----:B------:R-:W-:Y:S01]  /*38d0*/  VIADD R12, R10, 0xffffffe6 ;  /* 0xffffffe60a0c7836 */ /* 0x000fe20000000000 */
[----:B------:R-:W-:Y:S01]  /*38e0*/  SEL R66, R0, R66, !P6 ;  /* 0x0000004200427207 */ /* 0x000fe20007000000 */
[----:B------:R-:W-:Y:S01]  /*38f0*/  VIADD R9, R10, 0xffffffe7 ;  /* 0xffffffe70a097836 */ /* 0x000fe20000000000 */
[C---:B------:R-:W-:Y:S01]  /*3900*/  SEL R67, R0.reuse, R67, !P6 ;  /* 0x0000004300437207 */ /* 0x040fe20007000000 */
[----:B------:R-:W-:Y:S01]  /*3910*/  @!P0 IMAD.MOV R18, RZ, RZ, -R18 ;  /* 0x000000ffff128224 */ /* 0x000fe200078e0a12 */
[----:B------:R-:W-:Y:S01]  /*3920*/  SEL R68, R0, R68, !P6 ;  /* 0x0000004400447207 */ /* 0x000fe20007000000 */
[----:B------:R-:W-:Y:S01]  /*3930*/  VIADD R16, R10, 0xffffffe3 ;  /* 0xffffffe30a107836 */ /* 0x000fe20000000000 */
[C---:B------:R-:W-:Y:S01]  /*3940*/  SEL R69, R0.reuse, R69, !P6 ;  /* 0x0000004500457207 */ /* 0x040fe20007000000 */
[----:B------:R-:W-:Y:S01]  /*3950*/  VOTEU.ALL UP2, P2 ;  /* 0x0000000000ff7886 */ /* 0x000fe20001040000 */
[----:B------:R-:W-:-:S02]  /*3960*/  SEL R72, R0, R72, !P6 ;  /* 0x0000004800487207 */ /* 0x000fc40007000000 */
[C---:B------:R-:W-:Y:S02]  /*3970*/  SEL R73, R0.reuse, R73, !P6 ;  /* 0x0000004900497207 */ /* 0x040fe40007000000 */
[C---:B------:R-:W-:Y:S02]  /*3980*/  SEL R74, R0.reuse, R74, !P6 ;  /* 0x0000004a004a7207 */ /* 0x040fe40007000000 */
[C---:B------:R-:W-:Y:S02]  /*3990*/  SEL R75, R0.reuse, R75, !P6 ;  /* 0x0000004b004b7207 */ /* 0x040fe40007000000 */
[C---:B------:R-:W-:Y:S02]  /*39a0*/  SEL R76, R0.reuse, R76, !P6 ;  /* 0x0000004c004c7207 */ /* 0x040fe40007000000 */
[C---:B------:R-:W-:Y:S02]  /*39b0*/  SEL R77, R0.reuse, R77, !P6 ;  /* 0x0000004d004d7207 */ /* 0x040fe40007000000 */
        /* <DEDUP_REMOVED lines=25> */
[----:B------:R-:W-:Y:S01]  /*3b50*/  SEL R105, R0, R15, !P6 ;  /* 0x0000000f00697207 */ /* 0x000fe20007000000 */
[----:B------:R-:W-:Y:S01]  /*3b60*/  VIADD R15, R10, 0xfffffffd ;  /* 0xfffffffd0a0f7836 */ /* 0x000fe20000000000 */
[C---:B------:R-:W-:Y:S02]  /*3b70*/  SEL R106, R0.reuse, R17, !P6 ;  /* 0x00000011006a7207 */ /* 0x040fe40007000000 */
[----:B------:R-:W-:Y:S01]  /*3b80*/  SEL R107, R0, R19, !P6 ;  /* 0x00000013006b7207 */ /* 0x000fe20007000000 */
[----:B------:R-:W-:Y:S01]  /*3b90*/  VIADD R19, R10, 0xffffffef ;  /* 0xffffffef0a137836 */ /* 0x000fe20000000000 */
        /* <DEDUP_REMOVED lines=16> */
[C---:B------:R-:W-:Y:S01]  /*3ca0*/  SEL R126, R0.reuse, R55, !P6 ;  /* 0x00000037007e7207 */ /* 0x040fe20007000000 */
[----:B------:R-:W3:Y:S01]  /*3cb0*/  LDC.64 R52, c[0x0][0x3a8] ;  /* 0x0000ea00ff347b82 */ /* 0x000ee20000000a00 */
[----:B------:R-:W-:Y:S01]  /*3cc0*/  SEL R127, R0, R5, !P6 ;  /* 0x00000005007f7207 */ /* 0x000fe20007000000 */
[----:B------:R-:W-:Y:S01]  /*3cd0*/  VIADD R5, R10, 0xffffffea ;  /* 0xffffffea0a057836 */ /* 0x000fe20000000000 */
[C---:B------:R-:W-:Y:S02]  /*3ce0*/  SEL R128, R0.reuse, R57, !P6 ;  /* 0x0000003900807207 */ /* 0x040fe40007000000 */
[C---:B------:R-:W-:Y:S02]  /*3cf0*/  SEL R129, R0.reuse, R61, !P6 ;  /* 0x0000003d00817207 */ /* 0x040fe40007000000 */
[----:B------:R-:W-:-:S02]  /*3d00*/  SEL R123, R0, R63, !P6 ;  /* 0x0000003f007b7207 */ /* 0x000fc40007000000 */
[----:B------:R-:W-:Y:S01]  /*3d10*/  SEL R125, R0, R71, !P6 ;  /* 0x00000047007d7207 */ /* 0x000fe20007000000 */
[C---:B------:R-:W-:Y:S01]  /*3d20*/  VIADD R0, R10.reuse, 0xfffffffe ;  /* 0xfffffffe0a007836 */ /* 0x040fe20000000000 */
[----:B------:R-:W-:Y:S01]  /*3d30*/  R2UR UR12, R3 ;  /* 0x00000000030c72ca */ /* 0x000fe200000e0000 */
[----:B------:R-:W-:Y:S01]  /*3d40*/  VIADD R3, R10, 0xfffffff0 ;  /* 0xfffffff00a037836 */ /* 0x000fe20000000000 */
[----:B------:R-:W-:Y:S02]  /*3d50*/  ISETP.NE.AND P5, PT, R8, RZ, PT ;  /* 0x000000ff0800720c */ /* 0x000fe40003fa5270 */
[----:B------:R-:W-:Y:S01]  /*3d60*/  ISETP.GE.U32.AND P1, PT, R0, 0x7fffffdf, PT ;  /* 0x7fffffdf0000780c */ /* 0x000fe20003f26070 */
[C---:B------:R-:W-:Y:S01]  /*3d70*/  VIADD R0, R10.reuse, 0xffffffee ;  /* 0xffffffee0a007836 */ /* 0x040fe20000000000 */
[----:B------:R-:W-:Y:S01]  /*3d80*/  ISETP.GE.U32.AND P3, PT, R3, 0x7fffffd1, PT ;  /* 0x7fffffd10300780c */ /* 0x000fe20003f66070 */
[----:B------:R-:W-:Y:S01]  /*3d90*/  VIADD R3, R10, 0xffffffec ;  /* 0xffffffec0a037836 */ /* 0x000fe20000000000 */
[----:B------:R-:W-:-:S04]  /*3da0*/  @!UP1 UIADD3 UR6, UPT, UPT, -UR4, 0x100000, URZ ;  /* 0x0010000004069890 */ /* 0x000fc8000fffe1ff */
[----:B------:R-:W-:Y:S02]  /*3db0*/  @!UP1 USHF.L.U32 UR7, UR6, 0xb, URZ ;  /* 0x0000000b06079899 */ /* 0x000fe400080006ff */
[----:B------:R-:W-:Y:S01]  /*3dc0*/  @!UP1 USHF.L.U32 UR6, UR6, 0x1, URZ ;  /* 0x0000000106069899 */ /* 0x000fe200080006ff */
[----:B------:R-:W-:Y:S01]  /*3dd0*/  ISETP.GE.U32.AND P0, PT, R0, 0x7fffffcf, PT ;  /* 0x7fffffcf0000780c */ /* 0x000fe20003f06070 */
[----:B------:R-:W-:Y:S01]  /*3de0*/  VIADD R0, R10, 0xffffffe9 ;  /* 0xffffffe90a007836 */ /* 0x000fe20000000000 */
[----:B------:R-:W-:Y:S01]  /*3df0*/  ISETP.GE.U32.AND P4, PT, R3, 0x7fffffcd, PT ;  /* 0x7fffffcd0300780c */ /* 0x000fe20003f86070 */
[----:B------:R-:W-:Y:S01]  /*3e00*/  UIADD3 UR12, UPT, UPT, UR10, UR12, URZ ;  /* 0x0000000c0a0c7290 */ /* 0x000fe2000fffe0ff */
[----:B---3--:R-:W-:Y:S01]  /*3e10*/  IMAD R133, R52, 0x1e, RZ ;  /* 0x0000001e34857824 */ /* 0x008fe200078e02ff */
[----:B------:R-:W-:Y:S02]  /*3e20*/  @!P5 LOP3.LUT R18, RZ, R8, RZ, 0x33, !PT ;  /* 0x00000008ff12d212 */ /* 0x000fe400078e33ff */
[----:B------:R-:W-:Y:S01]  /*3e30*/  ISETP.GE.U32.AND P5, PT, R2, 0x7fffffce, PT ;  /* 0x7fffffce0200780c */ /* 0x000fe20003fa6070 */
[----:B------:R-:W-:Y:S01]  /*3e40*/  VIADD R2, R10, 0xffffffe8 ;  /* 0xffffffe80a027836 */ /* 0x000fe20000000000 */
[----:B------:R-:W-:Y:S01]  /*3e50*/  SEL R3, RZ, 0x1, P4 ;  /* 0x00000001ff037807 */ /* 0x000fe20002000000 */
[----:B------:R-:W-:Y:S01]  /*3e60*/  IMAD R31, R18, R11, RZ ;  /* 0x0000000b121f7224 */ /* 0x000fe200078e02ff */
[----:B------:R-:W-:Y:S01]  /*3e70*/  ISETP.GE.U32.AND P4, PT, R0, 0x7fffffca, PT ;  /* 0x7fffffca0000780c */ /* 0x000fe20003f86070 */
[----:B------:R-:W-:Y:S01]  /*3e80*/  VIADD R0, R10, 0xffffffeb ;  /* 0xffffffeb0a007836 */ /* 0x000fe20000000000 */
[----:B------:R-:W-:Y:S01]  /*3e90*/  ISETP.GE.U32.AND P6, PT, R2, 0x7fffffc9, PT ;  /* 0x7fffffc90200780c */ /* 0x000fe20003fc6070 */
[----:B------:R-:W-:Y:S01]  /*3ea0*/  STTM.x64 tmem[UR12], RZ ;  /* 0x000000ff000079ed */ /* 0x000fe2000834000c */
[----:B------:R-:W-:Y:S01]  /*3eb0*/  SEL R2, RZ, 0x4, P0 ;  /* 0x00000004ff027807 */ /* 0x000fe20000000000 */
[----:B------:R-:W-:Y:S01]  /*3ec0*/  STTM.x64 tmem[UR12+0x40], RZ ;  /* 0x000040ff000079ed */ /* 0x000fe2000834000c */
[----:B------:R-:W-:Y:S01]  /*3ed0*/  ISETP.GE.U32.AND P0, PT, R0, 0x7fffffcc, PT ;  /* 0x7fffffcc0000780c */ /* 0x000fe20003f06070 */
[C---:B------:R-:W-:Y:S01]  /*3ee0*/  VIADD R0, R10.reuse, 0xffffffe5 ;  /* 0xffffffe50a007836 */ /* 0x040fe20000000000 */
[----:B------:R-:W-:Y:S01]  /*3ef0*/  SEL R4, RZ, 0x1fffe, P5 ;  /* 0x0001fffeff047807 */ /* 0x000fe20002800000 */
[----:B------:R-:W-:Y:S01]  /*3f00*/  STTM.x64 tmem[UR12+0x80], RZ ;  /* 0x000080ff000079ed */ /* 0x000fe2000834000c */
[----:B------:R-:W-:Y:S01]  /*3f10*/  ISETP.GE.U32.AND P5, PT, R5, 0x7fffffcb, PT ;  /* 0x7fffffcb0500780c */ /* 0x000fe20003fa6070 */
[----:B------:R-:W-:Y:S01]  /*3f20*/  VIADD R5, R10, 0xffffffe4 ;  /* 0xffffffe40a057836 */ /* 0x000fe20000000000 */
[----:B------:R-:W-:Y:S01]  /*3f30*/  SEL R8, RZ, 0x1fffe, P4 ;  /* 0x0001fffeff087807 */ /* 0x000fe20002000000 */
[----:B------:R-:W-:Y:S01]  /*3f40*/  STTM.x64 tmem[UR12+0xc0], RZ ;  /* 0x0000c0ff000079ed */ /* 0x000fe2000834000c */
[----:B------:R-:W-:Y:S01]  /*3f50*/  ISETP.GE.U32.AND P4, PT, R0, 0x7fffffc6, PT ;  /* 0x7fffffc60000780c */ /* 0x000fe20003f86070 */
[----:B------:R-:W-:Y:S01]  /*3f60*/  VIADD R0, R10, 0xffffffe1 ;  /* 0xffffffe10a007836 */ /* 0x000fe20000000000 */
[----:B------:R-:W-:Y:S01]  /*3f70*/  SEL R7, RZ, 0x1, P6 ;  /* 0x00000001ff077807 */ /* 0x000fe20003000000 */
[----:B------:R-:W3:Y:S01]  /*3f80*/  FENCE.VIEW.ASYNC.T ;  /* 0x00000000000073c6 */ /* 0x000ee20000000200 */
[----:B------:R-:W-:Y:S01]  /*3f90*/  ISETP.GE.U32.AND P6, PT, R5, 0x7fffffc5, PT ;  /* 0x7fffffc50500780c */ /* 0x000fe20003fc6070 */
[----:B---3--:R-:W-:Y:S01]  /*3fa0*/  BAR.SYNC.DEFER_BLOCKING 0x0 ;  /* 0x0000000000007b1d */ /* 0x008fe20000010000 */
[----:B------:R-:W-:Y:S01]  /*3fb0*/  SEL R5, RZ, 0x4, P5 ;  /* 0x00000004ff057807 */ /* 0x000fe20002800000 */
[----:B------:R-:W-:Y:S01]  /*3fc0*/  IMAD.IADD R7, R7, 0x1, R8 ;  /* 0x0000000107077824 */ /* 0x000fe200078e0208 */
[----:B------:R-:W-:Y:S01]  /*3fd0*/  ISETP.GE.U32.AND P5, PT, R12, 0x7fffffc7, PT ;  /* 0x7fffffc70c00780c */ /* 0x000fe20003fa6070 */
[----:B------:R-:W-:Y:S01]  /*3fe0*/  VIADD R12, R10, 0xffffffe2 ;  /* 0xffffffe20a0c7836 */ /* 0x000fe20000000000 */
[----:B------:R-:W-:Y:S01]  /*3ff0*/  SEL R14, RZ, 0x1fffe, P4 ;  /* 0x0001fffeff0e7807 */ /* 0x000fe20002000000 */
[----:B------:R-:W-:Y:S01]  /*4000*/  IMAD.IADD R4, R3, 0x1, R4 ;  /* 0x0000000103047824 */ /* 0x000fe200078e0204 */
[----:B------:R-:W-:Y:S01]  /*4010*/  SEL R6, RZ, 0x7fff8, P0 ;  /* 0x0007fff8ff067807 */ /* 0x000fe20000000000 */
[----:B------:R-:W-:Y:S01]  /*4020*/  IMAD.SHL.U32 R32, R31, 0x2, RZ ;  /* 0x000000021f207824 */ /* 0x000fe200078e00ff */
[----:B------:R-:W-:Y:S01]  /*4030*/  ISETP.GE.U32.AND P4, PT, R0, 0x7fffffc2, PT ;  /* 0x7fffffc20000780c */ /* 0x000fe20003f86070 */
[----:B------:R-:W-:Y:S01]  /*4040*/  VIADD R0, R10, 0xffffffe0 ;  /* 0xffffffe00a007836 */ /* 0x000fe20000000000 */
[----:B------:R-:W-:-:S02]  /*4050*/  ISETP.GE.U32.AND P0, PT, R9, 0x7fffffc8, PT ;  /* 0x7fffffc80900780c */ /* 0x000fc40003f06070 */
[----:B------:R-:W-:Y:S02]  /*4060*/  SEL R9, RZ, 0x4, P5 ;  /* 0x00000004ff097807 */ /* 0x000fe40002800000 */
[----:B------:R-:W-:Y:S02]  /*4070*/  ISETP.GE.U32.AND P5, PT, R12, 0x7fffffc3, PT ;  /* 0x7fffffc30c00780c */ /* 0x000fe40003fa6070 */
[----:B------:R-:W-:Y:S02]  /*4080*/  SEL R12, RZ, 0x7fff8, P0 ;  /* 0x0007fff8ff0c7807 */ /* 0x000fe40000000000 */
[----:B------:R-:W-:Y:S02]  /*4090*/  ISETP.GE.U32.AND P0, PT, R0, 0x7fffffc1, PT ;  /* 0x7fffffc10000780c */ /* 0x000fe40003f06070 */
[----:B------:R-:W-:Y:S02]  /*40a0*/  SEL R17, RZ, 0x1fffe, P4 ;  /* 0x0001fffeff117807 */ /* 0x000fe40002000000 */
[----:B------:R-:W-:Y:S01]  /*40b0*/  ISETP.GE.U32.AND P4, PT, R15, 0x7fffffde, PT ;  /* 0x7fffffde0f00780c */ /* 0x000fe20003f86070 */
[----:B------:R-:W3:Y:S02]  /*40c0*/  FENCE.VIEW.ASYNC.S ;  /* 0x00000000000073c6 */ /* 0x000ee40000000000 */
[----:B---3--:R3:W4:Y:S01]  /*40d0*/  @!UP2 SYNCS.EXCH.64 URZ, [UR8], UR6 ;  /* 0x0000000608ffa5b2 */ /* 0x0087220008000100 */
[----:B------:R-:W-:-:S02]  /*40e0*/  SEL R15, RZ, 0x4, P5 ;  /* 0x00000004ff0f7807 */ /* 0x000fc40002800000 */
[----:B------:R-:W-:Y:S02]  /*40f0*/  ISETP.GE.U32.AND P5, PT, R16, 0x7fffffc4, PT ;  /* 0x7fffffc41000780c */ /* 0x000fe40003fa6070 */
[----:B------:R-:W-:Y:S02]  /*4100*/  SEL R16, RZ, 0x1, P0 ;  /* 0x00000001ff107807 */ /* 0x000fe40000000000 */
[----:B------:R-:W-:Y:S02]  /*4110*/  SEL R13, RZ, 0x1, P6 ;  /* 0x00000001ff0d7807 */ /* 0x000fe40003000000 */
[----:B------:R-:W-:Y:S01]  /*4120*/  LOP3.LUT R7, R7, 0x3, RZ, 0xc0, !PT ;  /* 0x0000000307077812 */ /* 0x000fe200078ec0ff */
[----:B------:R-:W-:Y:S01]  /*4130*/  IMAD.IADD R16, R16, 0x1, R17 ;  /* 0x0000000110107824 */ /* 0x000fe200078e0211 */
[----:B------:R-:W-:Y:S01]  /*4140*/  SEL R8, RZ, 0x7fff8, P5 ;  /* 0x0007fff8ff087807 */ /* 0x000fe20002800000 */
[----:B------:R-:W-:Y:S01]  /*4150*/  IMAD.IADD R13, R13, 0x1, R14 ;  /* 0x000000010d0d7824 */ /* 0x000fe200078e020e */
[----:B------:R-:W-:-:S02]  /*4160*/  IADD3 R5, PT, PT, R7, R6, R5 ;  /* 0x0000000607057210 */ /* 0x000fc40007ffe005 */
[----:B------:R-:W-:Y:S02]  /*4170*/  ISETP.GE.U32.AND P5, PT, R19, 0x7fffffd0, PT ;  /* 0x7fffffd01300780c */ /* 0x000fe40003fa6070 */
[----:B------:R-:W-:Y:S01]  /*4180*/  LOP3.LUT R16, R16, 0x3, RZ, 0xc0, !PT ;  /* 0x0000000310107812 */ /* 0x000fe200078ec0ff */
[----:B------:R-:W-:Y:S01]  /*4190*/  IMAD.SHL.U32 R5, R5, 0x100, RZ ;  /* 0x0000010005057824 */ /* 0x000fe200078e00ff */
[----:B------:R-:W-:Y:S02]  /*41a0*/  SEL R3, RZ, 0x7fff8, P5 ;  /* 0x0007fff8ff037807 */ /* 0x000fe40002800000 */
[----:B------:R-:W-:Y:S02]  /*41b0*/  LOP3.LUT R4, R4, 0x3, RZ, 0xc0, !PT ;  /* 0x0000000304047812 */ /* 0x000fe400078ec0ff */
[----:B------:R-:W-:Y:S02]  /*41c0*/  IADD3 R8, PT, PT, R16, R8, R15 ;  /* 0x0000000810087210 */ /* 0x000fe40007ffe00f */
[----:B------:R-:W-:-:S02]  /*41d0*/  LOP3.LUT R13, R13, 0x3, RZ, 0xc0, !PT ;  /* 0x000000030d0d7812 */ /* 0x000fc400078ec0ff */
[----:B------:R-:W-:Y:S01]  /*41e0*/  IADD3 R2, PT, PT, R4, R3, R2 ;  /* 0x0000000304027210 */ /* 0x000fe20007ffe002 */
[----:B------:R-:W-:Y:S01]  /*41f0*/  VIADD R4, R10, 0xffffffff ;  /* 0xffffffff0a047836 */ /* 0x000fe20000000000 */
[----:B------:R-:W-:Y:S02]  /*4200*/  IADD3 R9, PT, PT, R13, R12, R9 ;  /* 0x0000000c0d097210 */ /* 0x000fe40007ffe009 */
[----:B------:R-:W-:Y:S02]  /*4210*/  LOP3.LUT R8, R8, 0xf, RZ, 0xc0, !PT ;  /* 0x0000000f08087812 */ /* 0x000fe400078ec0ff */
[----:B------:R-:W-:Y:S02]  /*4220*/  LOP3.LUT R3, R5, 0xf00, RZ, 0xe2, !PT ;  /* 0x00000f0005037812 */ /* 0x000fe400078ee2ff */
[----:B-1----:R-:W-:Y:S01]  /*4230*/  IADD3 R36, P5, PT, R32, UR16, RZ ;  /* 0x0000001020247c10 */ /* 0x002fe2000ffbe0ff */
[----:B------:R-:W-:Y:S01]  /*4240*/  IMAD R9, R9, 0x10, R8 ;  /* 0x0000001009097824 */ /* 0x000fe200078e0208 */
[----:B------:R-:W-:Y:S01]  /*4250*/  PRMT R11, RZ, 0x7610, R11 ;  /* 0x00007610ff0b7816 */ /* 0x000fe2000000000b */
[----:B------:R-:W-:Y:S01]  /*4260*/  IMAD R2, R2, 0x1000, R3 ;  /* 0x0000100002027824 */ /* 0x000fe200078e0203 */
[----:B------:R-:W-:Y:S01]  /*4270*/  LEA.HI.X.SX32 R37, R31, UR17, 0x1, P5 ;  /* 0x000000111f257c11 */ /* 0x000fe2000a8f0eff */
[----:B------:R-:W-:Y:S01]  /*4280*/  IMAD R3, R52, 0xf, RZ ;  /* 0x0000000f34037824 */ /* 0x000fe200078e02ff */
[----:B------:R-:W-:-:S02]  /*4290*/  IADD3 R8, P5, PT, R133, R36, RZ ;  /* 0x0000002485087210 */ /* 0x000fc40007fbe0ff */
[----:B------:R-:W-:Y:S02]  /*42a0*/  LOP3.LUT R5, R9, 0xff, RZ, 0xc0, !PT ;  /* 0x000000ff09057812 */ /* 0x000fe400078ec0ff */
[----:B------:R-:W-:Y:S01]  /*42b0*/  LEA.HI.X.SX32 R9, R3, R37, 0x1, P5 ;  /* 0x0000002503097211 */ /* 0x000fe200028f0eff */
[----:B----4-:R-:W-:Y:S01]  /*42c0*/  BAR.SYNC.DEFER_BLOCKING 0x0 ;  /* 0x0000000000007b1d */ /* 0x010fe20000010000 */
[----:B------:R-:W-:Y:S01]  /*42d0*/  ISETP.GE.U32.AND P5, PT, R4, 0x7fffffe0, PT ;  /* 0x7fffffe00400780c */ /* 0x000fe20003fa6070 */
[----:B------:R-:W-:Y:S02]  /*42e0*/  IMAD.IADD R5, R2, 0x1, R5 ;  /* 0x0000000102057824 */ /* 0x000fe400078e0205 */
[----:B------:R-:W-:-:S03]  /*42f0*/  IMAD.SHL.U32 R2, R52, 0x2, RZ ;  /* 0x0000000234027824 */ /* 0x000fc600078e00ff */
[----:B------:R-:W-:-:S04]  /*4300*/  LOP3.LUT R46, R5, 0xffff, RZ, 0xc0, !PT ;  /* 0x0000ffff052e7812 */ /* 0x000fc800078ec0ff */
[----:B------:R-:W-:Y:S02]  /*4310*/  SHF.R.U32.HI R3, RZ, 0xf, R46 ;  /* 0x0000000fff037819 */ /* 0x000fe4000001162e */
[----:B------:R-:W-:Y:S02]  /*4320*/  PRMT R57, RZ, 0x7610, R57 ;  /* 0x00007610ff397816 */ /* 0x000fe40000000039 */
[-C--:B------:R-:W-:Y:S01]  /*4330*/  LEA R6, P6, R52, R36.reuse, 0x2 ;  /* 0x0000002434067211 */ /* 0x080fe200078c10ff */
[----:B0-----:R-:W5:Y:S01]  /*4340*/  @!P5 LDG.E.U16 R58, desc[UR22][R36.64] ;  /* 0x00000016243ad981 */ /* 0x001f62000c1e1500 */
[----:B------:R-:W-:-:S03]  /*4350*/  IADD3 R4, P5, PT, R2, R36, RZ ;  /* 0x0000002402047210 */ /* 0x000fc60007fbe0ff */
[----:B------:R0:W5:Y:S01]  /*4360*/  @!P3 LDG.E.U16 R11, desc[UR22][R8.64] ;  /* 0x00000016080bb981 */ /* 0x000162000c1e1500 */
[----:B------:R-:W-:Y:S02]  /*4370*/  LOP3.LUT P3, RZ, R3, 0x1, RZ, 0xc0, !PT ;  /* 0x0000000103ff7812 */ /* 0x000fe4000786c0ff */
[-C--:B------:R-:W-:Y:S02]  /*4380*/  LEA.HI.X.SX32 R5, R52, R37.reuse, 0x1, P5 ;  /* 0x0000002534057211 */ /* 0x080fe400028f0eff */
[----:B------:R-:W-:Y:S02]  /*4390*/  SHF.R.U32.HI R3, RZ, 0xe, R46 ;  /* 0x0000000eff037819 */ /* 0x000fe4000001162e */
[----:B------:R-:W-:Y:S01]  /*43a0*/  PRMT R56, RZ, 0x7610, R56 ;  /* 0x00007610ff387816 */ /* 0x000fe20000000038 */
[----:B------:R-:W5:Y:S01]  /*43b0*/  @!P1 LDG.E.U16 R57, desc[UR22][R4.64] ;  /* 0x0000001604399981 */ /* 0x000f62000c1e1500 */
[-C--:B------:R-:W-:Y:S01]  /*43c0*/  LEA.HI.X.SX32 R7, R2, R37.reuse, 0x1, P6 ;  /* 0x0000002502077211 */ /* 0x080fe200030f0eff */
[C---:B------:R-:W-:Y:S01]  /*43d0*/  IMAD R17, R52.reuse, 0x22, RZ ;  /* 0x0000002234117824 */ /* 0x040fe200078e02ff */
[----:B------:R-:W-:Y:S01]  /*43e0*/  LOP3.LUT P5, RZ, R3, 0x1, RZ, 0xc0, !PT ;  /* 0x0000000103ff7812 */ /* 0x000fe200078ac0ff */
[C---:B------:R-:W-:Y:S01]  /*43f0*/  IMAD.SHL.U32 R3, R52.reuse, 0x10, RZ ;  /* 0x0000001034037824 */ /* 0x040fe200078e00ff */
[CC--:B------:R-:W-:Y:S01]  /*4400*/  LEA R14, P1, R52.reuse, R36.reuse, 0x5 ;  /* 0x00000024340e7211 */ /* 0x0c0fe200078228ff */
[----:B------:R1:W5:Y:S01]  /*4410*/  @!P4 LDG.E.U16 R56, desc[UR22][R6.64] ;  /* 0x000000160638c981 */ /* 0x000362000c1e1500 */
[----:B0-----:R-:W-:Y:S01]  /*4420*/  IMAD R9, R52, 0x11, RZ ;  /* 0x0000001134097824 */ /* 0x001fe200078e02ff */
[----:B------:R-:W-:Y:S01]  /*4430*/  IADD3 R16, P4, PT, R17, R36, RZ ;  /* 0x0000002411107210 */ /* 0x000fe20007f9e0ff */
[C---:B------:R-:W-:Y:S01]  /*4440*/  VIADD R8, R10.reuse, 0xfffffffb ;  /* 0xfffffffb0a087836 */ /* 0x040fe20000000000 */
[----:B------:R-:W-:Y:S01]  /*4450*/  LEA.HI.X.SX32 R15, R3, R37, 0x1, P1 ;  /* 0x00000025030f7211 */ /* 0x000fe200008f0eff */
[----:B------:R-:W-:Y:S01]  /*4460*/  VIADD R3, R10, 0xfffffff6 ;  /* 0xfffffff60a037836 */ /* 0x000fe20000000000 */
[----:B------:R-:W-:-:S02]  /*4470*/  PRMT R39, RZ, 0x7610, R39 ;  /* 0x00007610ff277816 */ /* 0x000fc40000000027 */
[----:B------:R-:W-:Y:S02]  /*4480*/  PRMT R12, RZ, 0x7610, R12 ;  /* 0x00007610ff0c7816 */ /* 0x000fe4000000000c */
[----:B------:R-:W-:Y:S01]  /*4490*/  LEA.HI.X.SX32 R17, R9, R37, 0x1, P4 ;  /* 0x0000002509117211 */ /* 0x000fe200020f0eff */
[----:B-1----:R-:W-:Y:S01]  /*44a0*/  IMAD R7, R52, 0x12, RZ ;  /* 0x0000001234077824 */ /* 0x002fe200078e02ff */
[----:B------:R-:W-:Y:S01]  /*44b0*/  ISETP.GE.U32.AND P1, PT, R8, 0x7fffffdc, PT ;  /* 0x7fffffdc0800780c */ /* 0x000fe20003f26070 */
[----:B------:R0:W5:Y:S01]  /*44c0*/  @P3 LDG.E.U16 R39, desc[UR22][R14.64] ;  /* 0x000000160e273981 */ /* 0x000162000c1e1500 */
[----:B------:R-:W-:Y:S01]  /*44d0*/  ISETP.GE.U32.AND P4, PT, R3, 0x7fffffd7, PT ;  /* 0x7fffffd70300780c */ /* 0x000fe20003f86070 */
[C---:B------:R-:W-:Y:S01]  /*44e0*/  IMAD.SHL.U32 R3, R52.reuse, 0x4, RZ ;  /* 0x0000000434037824 */ /* 0x040fe200078e00ff */
[CC--:B------:R-:W-:Y:S01]  /*44f0*/  LEA R4, P3, R52.reuse, R36.reuse, 0x3 ;  /* 0x0000002434047211 */ /* 0x0c0fe200078618ff */
[----:B------:R-:W5:Y:S01]  /*4500*/  @P5 LDG.E.U16 R12, desc[UR22][R16.64] ;  /* 0x00000016100c5981 */ /* 0x000f62000c1e1500 */
[----:B------:R-:W-:Y:S01]  /*4510*/  IMAD R20, R52, 0x9, RZ ;  /* 0x0000000934147824 */ /* 0x000fe200078e02ff */
[----:B------:R-:W-:Y:S01]  /*4520*/  IADD3 R8, P5, PT, R7, R36, RZ ;  /* 0x0000002407087210 */ /* 0x000fe20007fbe0ff */
[----:B------:R-:W-:Y:S01]  /*4530*/  VIADD R6, R10, 0xfffffff7 ;  /* 0xfffffff70a067836 */ /* 0x000fe20000000000 */
[----:B------:R-:W-:-:S02]  /*4540*/  PRMT R54, RZ, 0x7610, R54 ;  /* 0x00007610ff367816 */ /* 0x000fc40000000036 */
[----:B------:R-:W-:Y:S01]  /*4550*/  SHF.R.U32.HI R13, RZ, 0xd, R46 ;  /* 0x0000000dff0d7819 */ /* 0x000fe2000001162e */
[----:B0-----:R-:W-:Y:S01]  /*4560*/  IMAD R15, R52, 0x24, RZ ;  /* 0x00000024340f7824 */ /* 0x001fe200078e02ff */
[-C--:B------:R-:W-:Y:S02]  /*4570*/  LEA.HI.X.SX32 R5, R3, R37.reuse, 0x1, P3 ;  /* 0x0000002503057211 */ /* 0x080fe400018f0eff */
[----:B------:R-:W-:Y:S02]  /*4580*/  PRMT R48, RZ, 0x7610, R48 ;  /* 0x00007610ff307816 */ /* 0x000fe40000000030 */
[-C--:B------:R-:W-:Y:S01]  /*4590*/  LEA.HI.X.SX32 R9, R20, R37.reuse, 0x1, P5 ;  /* 0x0000002514097211 */ /* 0x080fe200028f0eff */
[----:B------:R-:W5:Y:S01]  /*45a0*/  @!P1 LDG.E.U16 R54, desc[UR22][R4.64] ;  /* 0x0000001604369981 */ /* 0x000f62000c1e1500 */
[----:B------:R-:W-:Y:S02]  /*45b0*/  ISETP.GE.U32.AND P3, PT, R6, 0x7fffffd8, PT ;  /* 0x7fffffd80600780c */ /* 0x000fe40003f66070 */
[----:B------:R-:W-:Y:S01]  /*45c0*/  LOP3.LUT P5, RZ, R13, 0x1, RZ, 0xc0, !PT ;  /* 0x000000010dff7812 */ /* 0x000fe200078ac0ff */
[----:B------:R0:W5:Y:S01]  /*45d0*/  @!P4 LDG.E.U16 R48, desc[UR22][R8.64] ;  /* 0x000000160830c981 */ /* 0x000162000c1e1500 */
[-C--:B------:R-:W-:Y:S01]  /*45e0*/  IADD3 R14, P1, PT, R15, R36.reuse, RZ ;  /* 0x000000240f0e7210 */ /* 0x080fe20007f3e0ff */
[C---:B------:R-:W-:Y:S01]  /*45f0*/  IMAD.SHL.U32 R21, R52.reuse, 0x8, RZ ;  /* 0x0000000834157824 */ /* 0x040fe200078e00ff */
[----:B------:R-:W-:Y:S01]  /*4600*/  LEA R6, P4, R52, R36, 0x4 ;  /* 0x0000002434067211 */ /* 0x000fe200078820ff */
[----:B------:R-:W-:Y:S01]  /*4610*/  VIADD R13, R10, 0xfffffffa ;  /* 0xfffffffa0a0d7836 */ /* 0x000fe20000000000 */
[----:B------:R-:W-:-:S02]  /*4620*/  LEA.HI.X.SX32 R15, R7, R37, 0x1, P1 ;  /* 0x00000025070f7211 */ /* 0x000fc400008f0eff */
[----:B------:R-:W-:Y:S02]  /*4630*/  PRMT R47, RZ, 0x7610, R47 ;  /* 0x00007610ff2f7816 */ /* 0x000fe4000000002f */
[----:B------:R-:W-:Y:S01]  /*4640*/  PRMT R38, RZ, 0x7610, R38 ;  /* 0x00007610ff267816 */ /* 0x000fe20000000026 */
[C---:B0-----:R-:W-:Y:S01]  /*4650*/  IMAD R9, R52.reuse, 0x26, RZ ;  /* 0x0000002634097824 */ /* 0x041fe200078e02ff */
[----:B------:R-:W-:Y:S01]  /*4660*/  LEA.HI.X.SX32 R7, R21, R37, 0x1, P4 ;  /* 0x0000002515077211 */ /* 0x000fe200020f0eff */
[C---:B------:R-:W-:Y:S01]  /*4670*/  IMAD R22, R52.reuse, 0xa, RZ ;  /* 0x0000000a34167824 */ /* 0x040fe200078e02ff */
[----:B------:R-:W-:Y:S02]  /*4680*/  SHF.R.U32.HI R16, RZ, 0xc, R46 ;  /* 0x0000000cff107819 */ /* 0x000fe4000001162e */
[----:B------:R-:W-:Y:S01]  /*4690*/  ISETP.GE.U32.AND P1, PT, R13, 0x7fffffdb, PT ;  /* 0x7fffffdb0d00780c */ /* 0x000fe20003f26070 */
[----:B------:R-:W5:Y:S01]  /*46a0*/  @!P3 LDG.E.U16 R47, desc[UR22][R6.64] ;  /* 0x00000016062fb981 */ /* 0x000f62000c1e1500 */
[C---:B------:R-:W-:Y:S01]  /*46b0*/  IMAD R5, R52.reuse, 0x13, RZ ;  /* 0x0000001334057824 */ /* 0x040fe200078e02ff */
[-C--:B------:R-:W-:Y:S01]  /*46c0*/  IADD3 R8, P3, PT, R9, R36.reuse, RZ ;  /* 0x0000002409087210 */ /* 0x080fe20007f7e0ff */
[----:B------:R-:W-:Y:S01]  /*46d0*/  IMAD R23, R52, 0x5, RZ ;  /* 0x0000000534177824 */ /* 0x000fe200078e02ff */
[----:B------:R0:W5:Y:S01]  /*46e0*/  @P5 LDG.E.U16 R38, desc[UR22][R14.64] ;  /* 0x000000160e265981 */ /* 0x000162000c1e1500 */
[----:B------:R-:W-:Y:S01]  /*46f0*/  LOP3.LUT P4, RZ, R16, 0x1, RZ, 0xc0, !PT ;  /* 0x0000000110ff7812 */ /* 0x000fe2000788c0ff */
[----:B------:R-:W-:Y:S01]  /*4700*/  VIADD R13, R10, 0xfffffff5 ;  /* 0xfffffff50a0d7836 */ /* 0x000fe20000000000 */
[----:B------:R-:W-:-:S02]  /*4710*/  IADD3 R4, P5, PT, R22, R36, RZ ;  /* 0x0000002416047210 */ /* 0x000fc40007fbe0ff */
[-C--:B------:R-:W-:Y:S02]  /*4720*/  LEA.HI.X.SX32 R9, R5, R37.reuse, 0x1, P3 ;  /* 0x0000002505097211 */ /* 0x080fe400018f0eff */
[----:B------:R-:W-:Y:S02]  /*4730*/  PRMT R51, RZ, 0x7610, R51 ;  /* 0x00007610ff337816 */ /* 0x000fe40000000033 */
[----:B------:R-:W-:Y:S01]  /*4740*/  LEA.HI.X.SX32 R5, R23, R37, 0x1, P5 ;  /* 0x0000002517057211 */ /* 0x000fe200028f0eff */
[C---:B0-----:R-:W-:Y:S01]  /*4750*/  IMAD R15, R52.reuse, 0x14, RZ ;  /* 0x00000014340f7824 */ /* 0x041fe200078e02ff */
[----:B------:R-:W-:Y:S02]  /*4760*/  SHF.R.U32.HI R16, RZ, 0xb, R46 ;  /* 0x0000000bff107819 */ /* 0x000fe4000001162e */
[----:B------:R-:W-:Y:S01]  /*4770*/  ISETP.GE.U32.AND P3, PT, R13, 0x7fffffd6, PT ;  /* 0x7fffffd60d00780c */ /* 0x000fe20003f66070 */
[----:B------:R-:W-:Y:S01]  /*4780*/  IMAD R17, R52, 0x28, RZ ;  /* 0x0000002834117824 */ /* 0x000fe200078e02ff */
[----:B------:R-:W-:Y:S01]  /*4790*/  PRMT R13, RZ, 0x7610, R13 ;  /* 0x00007610ff0d7816 */ /* 0x000fe2000000000d */
[----:B------:R-:W5:Y:S01]  /*47a0*/  @!P1 LDG.E.U16 R51, desc[UR22][R4.64] ;  /* 0x0000001604339981 */ /* 0x000f62000c1e1500 */
[----:B------:R-:W-:-:S02]  /*47b0*/  LOP3.LUT P5, RZ, R16, 0x1, RZ, 0xc0, !PT ;  /* 0x0000000110ff7812 */ /* 0x000fc400078ac0ff */
[-C--:B------:R-:W-:Y:S02]  /*47c0*/  IADD3 R6, P1, PT, R15, R36.reuse, RZ ;  /* 0x000000240f067210 */ /* 0x080fe40007f3e0ff */
[----:B------:R0:W5:Y:S01]  /*47d0*/  @P4 LDG.E.U16 R13, desc[UR22][R8.64] ;  /* 0x00000016080d4981 */ /* 0x000162000c1e1500 */
[----:B------:R-:W-:Y:S01]  /*47e0*/  PRMT R45, RZ, 0x7610, R45 ;  /* 0x00007610ff2d7816 */ /* 0x000fe2000000002d */
[----:B------:R-:W-:Y:S01]  /*47f0*/  VIADD R14, R10, 0xfffffff4 ;  /* 0xfffffff40a0e7836 */ /* 0x000fe20000000000 */
[-C--:B------:R-:W-:Y:S02]  /*4800*/  IADD3 R16, P4, PT, R17, R36.reuse, RZ ;  /* 0x0000002411107210 */ /* 0x080fe40007f9e0ff */
[-C--:B------:R-:W-:Y:S02]  /*4810*/  LEA.HI.X.SX32 R7, R22, R37.reuse, 0x1, P1 ;  /* 0x0000002516077211 */ /* 0x080fe400008f0eff */
[----:B------:R-:W-:Y:S01]  /*4820*/  SHF.R.U32.HI R18, RZ, 0xa, R46 ;  /* 0x0000000aff127819 */ /* 0x000fe2000001162e */
[C---:B0-----:R-:W-:Y:S01]  /*4830*/  IMAD R9, R52.reuse, 0x2a, RZ ;  /* 0x0000002a34097824 */ /* 0x041fe200078e02ff */
[----:B------:R-:W-:Y:S01]  /*4840*/  PRMT R19, RZ, 0x7610, R19 ;  /* 0x00007610ff137816 */ /* 0x000fe20000000013 */
[----:B------:R-:W5:Y:S01]  /*4850*/  @!P3 LDG.E.U16 R45, desc[UR22][R6.64] ;  /* 0x00000016062db981 */ /* 0x000f62000c1e1500 */
[----:B------:R-:W-:Y:S01]  /*4860*/  LEA.HI.X.SX32 R17, R15, R37, 0x1, P4 ;  /* 0x000000250f117211 */ /* 0x000fe200020f0eff */
[----:B------:R-:W-:Y:S01]  /*4870*/  IMAD R5, R52, 0x15, RZ ;  /* 0x0000001534057824 */ /* 0x000fe200078e02ff */
[----:B------:R-:W-:Y:S01]  /*4880*/  LOP3.LUT P4, RZ, R18, 0x1, RZ, 0xc0, !PT ;  /* 0x0000000112ff7812 */ /* 0x000fe2000788c0ff */
[----:B------:R-:W-:Y:S01]  /*4890*/  IMAD R15, R52, 0x16, RZ ;  /* 0x00000016340f7824 */ /* 0x000fe200078e02ff */
[----:B------:R-:W-:Y:S01]  /*48a0*/  ISETP.GE.U32.AND P1, PT, R14, 0x7fffffd5, PT ;  /* 0x7fffffd50e00780c */ /* 0x000fe20003f26070 */
[----:B------:R0:W5:Y:S01]  /*48b0*/  @P5 LDG.E.U16 R19, desc[UR22][R16.64] ;  /* 0x0000001610135981 */ /* 0x000162000c1e1500 */
[----:B------:R-:W-:-:S02]  /*48c0*/  IADD3 R8, P3, PT, R9, R36, RZ ;  /* 0x0000002409087210 */ /* 0x000fc40007f7e0ff */
[----:B------:R-:W-:Y:S01]  /*48d0*/  SHF.R.U32.HI R14, RZ, 0x9, R46 ;  /* 0x00000009ff0e7819 */ /* 0x000fe2000001162e */
[----:B------:R-:W-:Y:S01]  /*48e0*/  IMAD R24, R52, 0xb, RZ ;  /* 0x0000000b34187824 */ /* 0x000fe200078e02ff */
[----:B------:R-:W-:Y:S02]  /*48f0*/  IADD3 R4, P5, PT, R15, R36, RZ ;  /* 0x000000240f047210 */ /* 0x000fe40007fbe0ff */
[----:B------:R-:W-:Y:S02]  /*4900*/  LEA.HI.X.SX32 R9, R5, R37, 0x1, P3 ;  /* 0x0000002505097211 */ /* 0x000fe400018f0eff */
[----:B------:R-:W-:Y:S02]  /*4910*/  LOP3.LUT P3, RZ, R14, 0x1, RZ, 0xc0, !PT ;  /* 0x000000010eff7812 */ /* 0x000fe4000786c0ff */
[----:B------:R-:W-:Y:S01]  /*4920*/  PRMT R14, RZ, 0x7610, R14 ;  /* 0x00007610ff0e7816 */ /* 0x000fe2000000000e */
[C---:B------:R-:W-:Y:S01]  /*4930*/  IMAD R29, R52.reuse, 0x2e, RZ ;  /* 0x0000002e341d7824 */ /* 0x040fe200078e02ff */
[----:B------:R-:W-:Y:S01]  /*4940*/  PRMT R44, RZ, 0x7610, R44 ;  /* 0x00007610ff2c7816 */ /* 0x000fe2000000002c */
[----:B0-----:R-:W-:Y:S01]  /*4950*/  IMAD R17, R52, 0x2c, RZ ;  /* 0x0000002c34117824 */ /* 0x001fe200078e02ff */
[----:B------:R-:W-:-:S02]  /*4960*/  SHF.R.U32.HI R18, RZ, 0x8, R46 ;  /* 0x00000008ff127819 */ /* 0x000fc4000001162e */
[-C--:B------:R-:W-:Y:S01]  /*4970*/  LEA.HI.X.SX32 R5, R24, R37.reuse, 0x1, P5 ;  /* 0x0000002518057211 */ /* 0x080fe200028f0eff */
[----:B------:R-:W5:Y:S01]  /*4980*/  @P4 LDG.E.U16 R14, desc[UR22][R8.64] ;  /* 0x00000016080e4981 */ /* 0x000f62000c1e1500 */
[----:B------:R-:W-:Y:S01]  /*4990*/  LOP3.LUT P5, RZ, R18, 0x1, RZ, 0xc0, !PT ;  /* 0x0000000112ff7812 */ /* 0x000fe200078ac0ff */
[----:B------:R-:W-:Y:S01]  /*49a0*/  IMAD R7, R52, 0x17, RZ ;  /* 0x0000001734077824 */ /* 0x000fe200078e02ff */
[-C--:B------:R-:W-:Y:S01]  /*49b0*/  IADD3 R28, P4, PT, R29, R36.reuse, RZ ;  /* 0x000000241d1c7210 */ /* 0x080fe20007f9e0ff */
[----:B------:R0:W5:Y:S01]  /*49c0*/  @!P1 LDG.E.U16 R44, desc[UR22][R4.64] ;  /* 0x00000016042c9981 */ /* 0x000162000c1e1500 */
[C---:B------:R-:W-:Y:S01]  /*49d0*/  VIADD R25, R10.reuse, 0xfffffff9 ;  /* 0xfffffff90a197836 */ /* 0x040fe20000000000 */
[----:B------:R-:W-:Y:S01]  /*49e0*/  IADD3 R16, P1, PT, R17, R36, RZ ;  /* 0x0000002411107210 */ /* 0x000fe20007f3e0ff */
[----:B------:R-:W-:Y:S01]  /*49f0*/  VIADD R6, R10, 0xfffffffc ;  /* 0xfffffffc0a067836 */ /* 0x000fe20000000000 */
[----:B------:R-:W-:Y:S02]  /*4a00*/  PRMT R18, RZ, 0x7610, R18 ;  /* 0x00007610ff127816 */ /* 0x000fe40000000012 */
[----:B------:R-:W-:-:S02]  /*4a10*/  LEA.HI.X.SX32 R29, R7, R37, 0x1, P4 ;  /* 0x00000025071d7211 */ /* 0x000fc400020f0eff */
[----:B------:R-:W-:Y:S02]  /*4a20*/  LEA.HI.X.SX32 R17, R15, R37, 0x1, P1 ;  /* 0x000000250f117211 */ /* 0x000fe400008f0eff */
[----:B------:R-:W-:Y:S01]  /*4a30*/  ISETP.GE.U32.AND P4, PT, R25, 0x7fffffda, PT ;  /* 0x7fffffda1900780c */ /* 0x000fe20003f86070 */
[C---:B------:R-:W-:Y:S01]  /*4a40*/  IMAD R25, R52.reuse, 0x6, RZ ;  /* 0x0000000634197824 */ /* 0x040fe200078e02ff */
[----:B------:R-:W-:Y:S01]  /*4a50*/  PRMT R15, RZ, 0x7610, R15 ;  /* 0x00007610ff0f7816 */ /* 0x000fe2000000000f */
[----:B------:R-:W-:Y:S01]  /*4a60*/  IMAD R26, R52, 0xc, RZ ;  /* 0x0000000c341a7824 */ /* 0x000fe200078e02ff */
[----:B------:R-:W-:Y:S01]  /*4a70*/  ISETP.GE.U32.AND P1, PT, R6, 0x7fffffdd, PT ;  /* 0x7fffffdd0600780c */ /* 0x000fe20003f26070 */
[----:B------:R1:W5:Y:S01]  /*4a80*/  @P3 LDG.E.U16 R18, desc[UR22][R16.64] ;  /* 0x0000001610123981 */ /* 0x000362000c1e1500 */
[----:B------:R-:W-:Y:S01]  /*4a90*/  IMAD R27, R52, 0x3, RZ ;  /* 0x00000003341b7824 */ /* 0x000fe200078e02ff */
[-C--:B0-----:R-:W-:Y:S01]  /*4aa0*/  IADD3 R4, P3, PT, R25, R36.reuse, RZ ;  /* 0x0000002419047210 */ /* 0x081fe20007f7e0ff */
[----:B------:R-:W-:Y:S01]  /*4ab0*/  VIADD R7, R10, 0xfffffff3 ;  /* 0xfffffff30a077836 */ /* 0x000fe20000000000 */
[----:B------:R0:W5:Y:S01]  /*4ac0*/  @P5 LDG.E.U16 R15, desc[UR22][R28.64] ;  /* 0x000000161c0f5981 */ /* 0x000162000c1e1500 */
[----:B------:R-:W-:-:S02]  /*4ad0*/  IADD3 R6, P5, PT, R26, R36, RZ ;  /* 0x000000241a067210 */ /* 0x000fc40007fbe0ff */
[-C--:B------:R-:W-:Y:S02]  /*4ae0*/  LEA.HI.X.SX32 R5, R27, R37.reuse, 0x1, P3 ;  /* 0x000000251b057211 */ /* 0x080fe400018f0eff */
[----:B------:R-:W-:Y:S02]  /*4af0*/  ISETP.GE.U32.AND P3, PT, R7, 0x7fffffd4, PT ;  /* 0x7fffffd40700780c */ /* 0x000fe40003f66070 */
[----:B------:R-:W-:Y:S01]  /*4b00*/  PRMT R50, RZ, 0x7610, R50 ;  /* 0x00007610ff327816 */ /* 0x000fe20000000032 */
[C---:B------:R-:W-:Y:S01]  /*4b10*/  IMAD R41, R52.reuse, 0x30, RZ ;  /* 0x0000003034297824 */ /* 0x040fe200078e02ff */
[----:B------:R-:W-:Y:S02]  /*4b20*/  PRMT R55, RZ, 0x7610, R55 ;  /* 0x00007610ff377816 */ /* 0x000fe40000000037 */
[----:B------:R-:W-:Y:S01]  /*4b30*/  LEA.HI.X.SX32 R7, R25, R37, 0x1, P5 ;  /* 0x0000002519077211 */ /* 0x000fe200028f0eff */
[----:B-1----:R-:W-:Y:S01]  /*4b40*/  IMAD R17, R52, 0x18, RZ ;  /* 0x0000001834117824 */ /* 0x002fe200078e02ff */
[----:B------:R-:W-:Y:S01]  /*4b50*/  SHF.R.U32.HI R8, RZ, 0x7, R46 ;  /* 0x00000007ff087819 */ /* 0x000fe2000001162e */
[----:B0-----:R-:W-:Y:S01]  /*4b60*/  VIADD R28, R10, 0xfffffff2 ;  /* 0xfffffff20a1c7836 */ /* 0x001fe20000000000 */
[----:B------:R0:W5:Y:S02]  /*4b70*/  @!P1 LDG.E.U16 R55, desc[UR22][R4.64] ;  /* 0x0000001604379981 */ /* 0x000164000c1e1500 */
[----:B------:R-:W-:-:S02]  /*4b80*/  LOP3.LUT P5, RZ, R8, 0x1, RZ, 0xc0, !PT ;  /* 0x0000000108ff7812 */ /* 0x000fc400078ac0ff */
[----:B------:R1:W5:Y:S01]  /*4b90*/  @!P4 LDG.E.U16 R50, desc[UR22][R6.64] ;  /* 0x000000160632c981 */ /* 0x000362000c1e1500 */
[-C--:B------:R-:W-:Y:S01]  /*4ba0*/  IADD3 R40, P4, PT, R41, R36.reuse, RZ ;  /* 0x0000002429287210 */ /* 0x080fe20007f9e0ff */
[----:B------:R-:W-:Y:S01]  /*4bb0*/  VIADD R16, R10, 0xfffffff8 ;  /* 0xfffffff80a107836 */ /* 0x000fe20000000000 */
[CC--:B------:R-:W-:Y:S02]  /*4bc0*/  IADD3 R8, P1, PT, R17.reuse, R36.reuse, RZ ;  /* 0x0000002411087210 */ /* 0x0c0fe40007f3e0ff */
[----:B------:R-:W-:Y:S02]  /*4bd0*/  PRMT R43, RZ, 0x7610, R43 ;  /* 0x00007610ff2b7816 */ /* 0x000fe4000000002b */
[-C--:B------:R-:W-:Y:S02]  /*4be0*/  LEA.HI.X.SX32 R41, R17, R37.reuse, 0x1, P4 ;  /* 0x0000002511297211 */ /* 0x080fe400020f0eff */
[-C--:B------:R-:W-:Y:S02]  /*4bf0*/  LEA.HI.X.SX32 R9, R26, R37.reuse, 0x1, P1 ;  /* 0x000000251a097211 */ /* 0x080fe400008f0eff */
[----:B------:R-:W-:Y:S01]  /*4c00*/  ISETP.GE.U32.AND P4, PT, R28, 0x7fffffd3, PT ;  /* 0x7fffffd31c00780c */ /* 0x000fe20003f86070 */
[----:B------:R-:W-:Y:S01]  /*4c10*/  IMAD R28, R52, 0xe, RZ ;  /* 0x0000000e341c7824 */ /* 0x000fe200078e02ff */
[----:B------:R-:W-:Y:S01]  /*4c20*/  ISETP.GE.U32.AND P1, PT, R16, 0x7fffffd9, PT ;  /* 0x7fffffd91000780c */ /* 0x000fe20003f26070 */
[C---:B------:R-:W-:Y:S01]  /*4c30*/  IMAD R17, R52.reuse, 0x1a, RZ ;  /* 0x0000001a34117824 */ /* 0x040fe200078e02ff */
[----:B------:R-:W-:Y:S01]  /*4c40*/  PRMT R16, RZ, 0x7610, R16 ;  /* 0x00007610ff107816 */ /* 0x000fe20000000010 */
[----:B------:R-:W5:Y:S01]  /*4c50*/  @!P3 LDG.E.U16 R43, desc[UR22][R8.64] ;  /* 0x00000016082bb981 */ /* 0x000f62000c1e1500 */
[----:B------:R-:W-:Y:S01]  /*4c60*/  IMAD R29, R52, 0x7, RZ ;  /* 0x00000007341d7824 */ /* 0x000fe200078e02ff */
[-C--:B0-----:R-:W-:Y:S01]  /*4c70*/  IADD3 R4, P3, PT, R28, R36.reuse, RZ ;  /* 0x000000241c047210 */ /* 0x081fe20007f7e0ff */
[----:B-1----:R-:W-:Y:S01]  /*4c80*/  VIADD R7, R10, 0xfffffff1 ;  /* 0xfffffff10a077836 */ /* 0x002fe20000000000 */
[----:B------:R-:W-:Y:S01]  /*4c90*/  IADD3 R6, P6, PT, R17, R36, RZ ;  /* 0x0000002411067210 */ /* 0x000fe20007fde0ff */
[C---:B------:R-:W-:Y:S01]  /*4ca0*/  IMAD R30, R52.reuse, 0xd, RZ ;  /* 0x0000000d341e7824 */ /* 0x040fe200078e02ff */
[----:B------:R0:W5:Y:S01]  /*4cb0*/  @P5 LDG.E.U16 R16, desc[UR22][R40.64] ;  /* 0x0000001628105981 */ /* 0x000162000c1e1500 */
[----:B------:R-:W-:Y:S01]  /*4cc0*/  PRMT R49, RZ, 0x7610, R49 ;  /* 0x00007610ff317816 */ /* 0x000fe20000000031 */
[----:B------:R-:W-:Y:S01]  /*4cd0*/  IMAD R71, R52, 0x32, RZ ;  /* 0x0000003234477824 */ /* 0x000fe200078e02ff */
[----:B------:R-:W-:-:S02]  /*4ce0*/  LEA.HI.X.SX32 R5, R29, R37, 0x1, P3 ;  /* 0x000000251d057211 */ /* 0x000fc400018f0eff */
[----:B------:R-:W-:Y:S01]  /*4cf0*/  ISETP.GE.U32.AND P5, PT, R7, 0x7fffffd2, PT ;  /* 0x7fffffd20700780c */ /* 0x000fe20003fa6070 */
[----:B------:R-:W-:Y:S01]  /*4d00*/  IMAD R79, R52, 0x34, RZ ;  /* 0x00000034344f7824 */ /* 0x000fe200078e02ff */
[-C--:B------:R-:W-:Y:S01]  /*4d10*/  LEA.HI.X.SX32 R7, R30, R37.reuse, 0x1, P6 ;  /* 0x000000251e077211 */ /* 0x080fe200030f0eff */
[----:B------:R-:W5:Y:S01]  /*4d20*/  @!P1 LDG.E.U16 R49, desc[UR22][R4.64] ;  /* 0x0000001604319981 */ /* 0x000f62000c1e1500 */
[----:B0-----:R-:W-:Y:S01]  /*4d30*/  PRMT R40, RZ, 0x7610, R40 ;  /* 0x00007610ff287816 */ /* 0x001fe20000000028 */
[C---:B------:R-:W-:Y:S01]  /*4d40*/  IMAD R9, R52.reuse, 0x19, RZ ;  /* 0x0000001934097824 */ /* 0x040fe200078e02ff */
[-C--:B------:R-:W-:Y:S01]  /*4d50*/  IADD3 R70, P1, PT, R71, R36.reuse, RZ ;  /* 0x0000002447467210 */ /* 0x080fe20007f3e0ff */
[C---:B------:R-:W-:Y:S02]  /*4d60*/  IMAD R63, R52.reuse, 0x36, RZ ;  /* 0x00000036343f7824 */ /* 0x040fe400078e02ff */
[C---:B------:R-:W-:Y:S01]  /*4d70*/  IMAD R139, R52.reuse, 0x3a, RZ ;  /* 0x0000003a348b7824 */ /* 0x040fe200078e02ff */
[----:B------:R0:W5:Y:S01]  /*4d80*/  @!P4 LDG.E.U16 R40, desc[UR22][R6.64] ;  /* 0x000000160628c981 */ /* 0x000162000c1e1500 */
[-C--:B------:R-:W-:Y:S01]  /*4d90*/  IADD3 R78, P4, PT, R79, R36.reuse, RZ ;  /* 0x000000244f4e7210 */ /* 0x080fe20007f9e0ff */
[C---:B------:R-:W-:Y:S01]  /*4da0*/  IMAD R41, R52.reuse, 0x1b, RZ ;  /* 0x0000001b34297824 */ /* 0x040fe200078e02ff */
[----:B------:R-:W-:Y:S01]  /*4db0*/  LEA.HI.X.SX32 R71, R9, R37, 0x1, P1 ;  /* 0x0000002509477211 */ /* 0x000fe200008f0eff */
[C---:B------:R-:W-:Y:S01]  /*4dc0*/  IMAD R137, R52.reuse, 0x38, RZ ;  /* 0x0000003834897824 */ /* 0x040fe200078e02ff */
[----:B------:R-:W-:Y:S01]  /*4dd0*/  IADD3 R62, P1, PT, R63, R36, RZ ;  /* 0x000000243f3e7210 */ /* 0x000fe20007f3e0ff */
[----:B------:R-:W-:-:S02]  /*4de0*/  IMAD R61, R52, 0x1d, RZ ;  /* 0x0000001d343d7824 */ /* 0x000fc400078e02ff */
[C---:B0-----:R-:W-:Y:S01]  /*4df0*/  IMAD R7, R52.reuse, 0x3c, RZ ;  /* 0x0000003c34077824 */ /* 0x041fe200078e02ff */
[-C--:B------:R-:W-:Y:S01]  /*4e00*/  LEA.HI.X.SX32 R79, R17, R37.reuse, 0x1, P4 ;  /* 0x00000025114f7211 */ /* 0x080fe200020f0eff */
[C---:B------:R-:W-:Y:S01]  /*4e10*/  IMAD R131, R52.reuse, 0x1c, RZ ;  /* 0x0000001c34837824 */ /* 0x040fe200078e02ff */
[----:B------:R-:W-:Y:S01]  /*4e20*/  SHF.R.U32.HI R8, RZ, 0x6, R46 ;  /* 0x00000006ff087819 */ /* 0x000fe2000001162e */
[----:B------:R-:W-:Y:S01]  /*4e30*/  IMAD R9, R52, 0x3e, RZ ;  /* 0x0000003e34097824 */ /* 0x000fe200078e02ff */
[-C--:B------:R-:W-:Y:S02]  /*4e40*/  IADD3 R4, P4, PT, R139, R36.reuse, RZ ;  /* 0x000000248b047210 */ /* 0x080fe40007f9e0ff */
[----:B------:R-:W-:Y:S02]  /*4e50*/  IADD3 R6, P6, PT, R7, R36, RZ ;  /* 0x0000002407067210 */ /* 0x000fe40007fde0ff */
[----:B------:R-:W-:Y:S02]  /*4e60*/  LEA.HI.X.SX32 R63, R41, R37, 0x1, P1 ;  /* 0x00000025293f7211 */ /* 0x000fe400008f0eff */
[----:B------:R-:W-:-:S02]  /*4e70*/  LOP3.LUT P3, RZ, R8, 0x1, RZ, 0xc0, !PT ;  /* 0x0000000108ff7812 */ /* 0x000fc4000786c0ff */
[-C--:B------:R-:W-:Y:S02]  /*4e80*/  LEA.HI.X.SX32 R5, R61, R37.reuse, 0x1, P4 ;  /* 0x000000253d057211 */ /* 0x080fe400020f0eff */
[-C--:B------:R-:W-:Y:S02]  /*4e90*/  IADD3 R60, P1, PT, R137, R36.reuse, RZ ;  /* 0x00000024893c7210 */ /* 0x080fe40007f3e0ff */
[----:B------:R-:W-:Y:S02]  /*4ea0*/  LEA.HI.X.SX32 R7, R133, R37, 0x1, P6 ;  /* 0x0000002585077211 */ /* 0x000fe400030f0eff */
[-C--:B------:R-:W-:Y:S02]  /*4eb0*/  IADD3 R8, P6, PT, R9, R36.reuse, RZ ;  /* 0x0000002409087210 */ /* 0x080fe40007fde0ff */
[----:B------:R-:W-:Y:S02]  /*4ec0*/  IADD3 R130, P4, PT, R131, R36, RZ ;  /* 0x0000002483827210 */ /* 0x000fe40007f9e0ff */
[----:B------:R-:W-:-:S02]  /*4ed0*/  SHF.R.U32.HI R36, RZ, 0x4, R46 ;  /* 0x00000004ff247819 */ /* 0x000fc4000001162e */
[-C--:B------:R-:W-:Y:S02]  /*4ee0*/  LEA.HI.X.SX32 R61, R131, R37.reuse, 0x1, P1 ;  /* 0x00000025833d7211 */ /* 0x080fe400008f0eff */
[----:B------:R-:W-:Y:S02]  /*4ef0*/  LEA.HI.X.SX32 R131, R28, R37, 0x1, P4 ;  /* 0x000000251c837211 */ /* 0x000fe400020f0eff */
[----:B------:R-:W-:Y:S02]  /*4f00*/  LOP3.LUT P4, RZ, R36, 0x1, RZ, 0xc0, !PT ;  /* 0x0000000124ff7812 */ /* 0x000fe4000788c0ff */
[----:B------:R-:W-:Y:S02]  /*4f10*/  PRMT R42, RZ, 0x7610, R42 ;  /* 0x00007610ff2a7816 */ /* 0x000fe4000000002a */
[--C-:B------:R-:W-:Y:S01]  /*4f20*/  SHF.R.U32.HI R17, RZ, 0x5, R46.reuse ;  /* 0x00000005ff117819 */ /* 0x100fe2000001162e */
[----:B------:R-:W-:Y:S01]  /*4f30*/  IMAD R135, R52, 0x1f, RZ ;  /* 0x0000001f34877824 */ /* 0x000fe200078e02ff */
[----:B------:R-:W-:-:S02]  /*4f40*/  SHF.R.U32.HI R36, RZ, 0x3, R46 ;  /* 0x00000003ff247819 */ /* 0x000fc4000001162e */
[----:B------:R-:W-:Y:S01]  /*4f50*/  LOP3.LUT R208, R35, 0x1f, RZ, 0xc0, !PT ;  /* 0x0000001f23d07812 */ /* 0x000fe200078ec0ff */
[----:B------:R0:W5:Y:S01]  /*4f60*/  @!P5 LDG.E.U16 R42, desc[UR22][R130.64] ;  /* 0x00000016822ad981 */ /* 0x000162000c1e1500 */
[----:B------:R-:W-:Y:S02]  /*4f70*/  LOP3.LUT P1, RZ, R17, 0x1, RZ, 0xc0, !PT ;  /* 0x0000000111ff7812 */ /* 0x000fe4000782c0ff */
[----:B------:R-:W-:Y:S02]  /*4f80*/  PRMT R17, RZ, 0x7610, R17 ;  /* 0x00007610ff117816 */ /* 0x000fe40000000011 */
[----:B------:R-:W-:Y:S02]  /*4f90*/  PRMT R41, RZ, 0x7610, R41 ;  /* 0x00007610ff297816 */ /* 0x000fe40000000029 */
[----:B------:R-:W-:Y:S02]  /*4fa0*/  LOP3.LUT P5, RZ, R36, 0x1, RZ, 0xc0, !PT ;  /* 0x0000000124ff7812 */ /* 0x000fe400078ac0ff */
[----:B------:R-:W-:Y:S01]  /*4fb0*/  LEA.HI.X.SX32 R9, R135, R37, 0x1, P6 ;  /* 0x0000002587097211 */ /* 0x000fe200030f0eff */
[----:B0-----:R-:W-:Y:S01]  /*4fc0*/  IMAD R130, R208, R53, RZ ;  /* 0x00000035d0827224 */ /* 0x001fe200078e02ff */
[----:B------:R-:W-:Y:S01]  /*4fd0*/  SHF.R.U32.HI R37, RZ, 0x2, R46 ;  /* 0x00000002ff257819 */ /* 0x000fe2000001162e */
[----:B------:R0:W5:Y:S01]  /*4fe0*/  @P3 LDG.E.U16 R17, desc[UR22][R70.64] ;  /* 0x0000001646113981 */ /* 0x000162000c1e1500 */
[----:B--2---:R-:W-:-:S02]  /*4ff0*/  IMAD R195, R59, UR5, RZ ;  /* 0x000000053bc37c24 */ /* 0x004fc4000f8e02ff */
[----:B------:R-:W-:Y:S01]  /*5000*/  LOP3.LUT P3, RZ, R37, 0x1, RZ, 0xc0, !PT ;  /* 0x0000000125ff7812 */ /* 0x000fe2000786c0ff */
[----:B------:R-:W5:Y:S01]  /*5010*/  @P4 LDG.E.U16 R41, desc[UR22][R62.64] ;  /* 0x000000163e294981 */ /* 0x000f62000c1e1500 */
[----:B------:R-:W-:Y:S01]  /*5020*/  PRMT R37, RZ, 0x7610, R37 ;  /* 0x00007610ff257816 */ /* 0x000fe20000000025 */
[----:B------:R-:W-:Y:S01]  /*5030*/  IMAD R197, R33, UR5, RZ ;  /* 0x0000000521c57c24 */ /* 0x000fe2000f8e02ff */
[----:B0-----:R-:W-:Y:S01]  /*5040*/  LEA R70, P4, R130, UR18, 0x1 ;  /* 0x0000001282467c11 */ /* 0x001fe2000f8808ff */
[----:B------:R-:W-:-:S03]  /*5050*/  IMAD R65, R65, UR5, RZ ;  /* 0x0000000541417c24 */ /* 0x000fc6000f8e02ff */
[----:B------:R0:W5:Y:S01]  /*5060*/  @P5 LDG.E.U16 R37, desc[UR22][R60.64] ;  /* 0x000000163c255981 */ /* 0x000162000c1e1500 */
[----:B------:R-:W-:Y:S01]  /*5070*/  IMAD R66, R66, UR5, RZ ;  /* 0x0000000542427c24 */ /* 0x000fe2000f8e02ff */
[----:B------:R-:W-:Y:S02]  /*5080*/  LEA.HI.X.SX32 R71, R130, UR19, 0x1, P4 ;  /* 0x0000001382477c11 */ /* 0x000fe4000a0f0eff */
[-C--:B------:R-:W-:Y:S01]  /*5090*/  LEA R194, P6, R195, R70.reuse, 0x1 ;  /* 0x00000046c3c27211 */ /* 0x080fe200078c08ff */
[----:B------:R-:W-:Y:S01]  /*50a0*/  IMAD R64, R64, UR5, RZ ;  /* 0x0000000540407c24 */ /* 0x000fe2000f8e02ff */
[-C--:B------:R-:W-:Y:S01]  /*50b0*/  LEA R196, P4, R197, R70.reuse, 0x1 ;  /* 0x00000046c5c47211 */ /* 0x080fe200078808ff */
[----:B------:R-:W-:Y:S01]  /*50c0*/  IMAD R68, R68, UR5, RZ ;  /* 0x0000000544447c24 */ /* 0x000fe2000f8e02ff */
[----:B------:R-:W-:Y:S01]  /*50d0*/  LEA R190, P5, R65, R70, 0x1 ;  /* 0x0000004641be7211 */ /* 0x000fe200078a08ff */
[----:B------:R-:W-:Y:S01]  /*50e0*/  IMAD R69, R69, UR5, RZ ;  /* 0x0000000545457c24 */ /* 0x000fe2000f8e02ff */
[----:B------:R-:W-:-:S02]  /*50f0*/  LEA.HI.X.SX32 R195, R195, R71, 0x1, P6 ;  /* 0x00000047c3c37211 */ /* 0x000fc400030f0eff */
[-C--:B------:R-:W-:Y:S01]  /*5100*/  LEA R188, P6, R66, R70.reuse, 0x1 ;  /* 0x0000004642bc7211 */ /* 0x080fe200078c08ff */
[----:B------:R-:W-:Y:S01]  /*5110*/  IMAD R67, R67, UR5, RZ ;  /* 0x0000000543437c24 */ /* 0x000fe2000f8e02ff */
[-C--:B------:R-:W-:Y:S01]  /*5120*/  LEA.HI.X.SX32 R197, R197, R71.reuse, 0x1, P4 ;  /* 0x00000047c5c57211 */ /* 0x080fe200020f0eff */
[----:B------:R-:W-:Y:S01]  /*5130*/  IMAD R179, R73, UR5, RZ ;  /* 0x0000000549b37c24 */ /* 0x000fe2000f8e02ff */
[-C--:B------:R-:W-:Y:S02]  /*5140*/  LEA R192, P4, R64, R70.reuse, 0x1 ;  /* 0x0000004640c07211 */ /* 0x080fe400078808ff */
[-C--:B------:R-:W-:Y:S01]  /*5150*/  LEA.HI.X.SX32 R191, R65, R71.reuse, 0x1, P5 ;  /* 0x0000004741bf7211 */ /* 0x080fe200028f0eff */
[----:B------:R-:W-:Y:S01]  /*5160*/  IMAD R74, R74, UR5, RZ ;  /* 0x000000054a4a7c24 */ /* 0x000fe2000f8e02ff */
[----:B------:R-:W-:Y:S02]  /*5170*/  LEA R184, P5, R68, R70, 0x1 ;  /* 0x0000004644b87211 */ /* 0x000fe400078a08ff */
        /* <DEDUP_REMOVED lines=77> */
[-C--:B------:R-:W-:Y:S01]  /*5650*/  LEA R138, P4, R95, R70.reuse, 0x1 ;  /* 0x000000465f8a7211 */ /* 0x080fe200078808ff */
[----:B------:R-:W-:Y:S01]  /*5660*/  IMAD R77, R128, UR5, RZ ;  /* 0x00000005804d7c24 */ /* 0x000fe2000f8e02ff */
        /* <DEDUP_REMOVED lines=12> */
[----:B------:R-:W-:Y:S01]  /*5730*/  PRMT R36, RZ, 0x7610, R36 ;  /* 0x00007610ff247816 */ /* 0x000fe20000000024 */
        /* <DEDUP_REMOVED lines=12> */
[-C--:B------:R-:W-:Y:S01]  /*5800*/  LEA R118, P5, R105, R70.reuse, 0x1 ;  /* 0x0000004669767211 */ /* 0x080fe200078a08ff */
[----:B------:R-:W-:Y:S01]  /*5810*/  IMAD R73, R123, UR5, RZ ;  /* 0x000000057b497c24 */ /* 0x000fe2000f8e02ff */
[----:B------:R-:W-:Y:S01]  /*5820*/  LEA.HI.X.SX32 R123, R103, R71, 0x1, P6 ;  /* 0x00000047677b7211 */ /* 0x000fe200030f0eff */
[----:B0-----:R-:W-:Y:S01]  /*5830*/  IMAD R60, R108, UR5, RZ ;  /* 0x000000056c3c7c24 */ /* 0x001fe2000f8e02ff */
[----:B------:R0:W5:Y:S01]  /*5840*/  @P1 LDG.E.U16 R36, desc[UR22][R78.64] ;  /* 0x000000164e241981 */ /* 0x000162000c1e1500 */
[----:B------:R-:W-:Y:S01]  /*5850*/  IMAD R200, R116, UR5, RZ ;  /* 0x0000000574c87c24 */ /* 0x000fe2000f8e02ff */
[----:B------:R-:W-:Y:S01]  /*5860*/  LEA R116, P6, R106, R70, 0x1 ;  /* 0x000000466a747211 */ /* 0x000fe200078c08ff */
[----:B------:R-:W-:-:S02]  /*5870*/  IMAD R109, R109, UR5, RZ ;  /* 0x000000056d6d7c24 */ /* 0x000fc4000f8e02ff */
[----:B------:R-:W-:Y:S01]  /*5880*/  IMAD R203, R119, UR5, RZ ;  /* 0x0000000577cb7c24 */ /* 0x000fe2000f8e02ff */
[-C--:B------:R-:W-:Y:S01]  /*5890*/  LEA.HI.X.SX32 R119, R105, R71.reuse, 0x1, P5 ;  /* 0x0000004769777211 */ /* 0x080fe200028f0eff */
[----:B------:R-:W-:Y:S02]  /*58a0*/  IMAD R204, R120, UR5, RZ ;  /* 0x0000000578cc7c24 */ /* 0x000fe4000f8e02ff */
[----:B0-----:R-:W-:Y:S01]  /*58b0*/  IMAD R79, R127, UR5, RZ ;  /* 0x000000057f4f7c24 */ /* 0x001fe2000f8e02ff */
[-C--:B------:R-:W-:Y:S01]  /*58c0*/  LEA.HI.X.SX32 R127, R101, R71.reuse, 0x1, P4 ;  /* 0x00000047657f7211 */ /* 0x080fe200020f0eff */
[----:B------:R-:W-:Y:S01]  /*58d0*/  IMAD R107, R107, UR5, RZ ;  /* 0x000000056b6b7c24 */ /* 0x000fe2000f8e02ff */
[-C--:B------:R-:W-:Y:S01]  /*58e0*/  LEA R120, P4, R104, R70.reuse, 0x1 ;  /* 0x0000004668787211 */ /* 0x080fe200078808ff */
[----:B------:R-:W-:Y:S01]  /*58f0*/  IMAD R63, R112, UR5, RZ ;  /* 0x00000005703f7c24 */ /* 0x000fe2000f8e02ff */
[-C--:B------:R-:W-:Y:S01]  /*5900*/  LEA R112, P5, R60, R70.reuse, 0x1 ;  /* 0x000000463c707211 */ /* 0x080fe200078a08ff */
[----:B------:R-:W-:Y:S01]  /*5910*/  IMAD R201, R117, UR5, RZ ;  /* 0x0000000575c97c24 */ /* 0x000fe2000f8e02ff */
[----:B------:R-:W-:Y:S01]  /*5920*/  LEA.HI.X.SX32 R117, R106, R71, 0x1, P6 ;  /* 0x000000476a757211 */ /* 0x000fe200030f0eff */
[----:B------:R-:W-:Y:S01]  /*5930*/  IMAD R61, R110, UR5, RZ ;  /* 0x000000056e3d7c24 */ /* 0x000fe2000f8e02ff */
[----:B------:R-:W-:Y:S01]  /*5940*/  LEA R110, P6, R109, R70, 0x1 ;  /* 0x000000466d6e7211 */ /* 0x000fe200078c08ff */
[----:B------:R-:W-:-:S02]  /*5950*/  IMAD R62, R111, UR5, RZ ;  /* 0x000000056f3e7c24 */ /* 0x000fc4000f8e02ff */
[----:B------:R-:W-:Y:S01]  /*5960*/  IMAD R205, R121, UR5, RZ ;  /* 0x0000000579cd7c24 */ /* 0x000fe2000f8e02ff */
[-C--:B------:R-:W-:Y:S01]  /*5970*/  LEA.HI.X.SX32 R121, R104, R71.reuse, 0x1, P4 ;  /* 0x0000004768797211 */ /* 0x080fe200020f0eff */
[----:B------:R-:W-:Y:S01]  /*5980*/  IMAD R78, R113, UR5, RZ ;  /* 0x00000005714e7c24 */ /* 0x000fe2000f8e02ff */
[-C--:B------:R-:W-:Y:S01]  /*5990*/  LEA.HI.X.SX32 R113, R60, R71.reuse, 0x1, P5 ;  /* 0x000000473c717211 */ /* 0x080fe200028f0eff */
[----:B------:R-:W-:Y:S01]  /*59a0*/  IMAD R198, R114, UR5, RZ ;  /* 0x0000000572c67c24 */ /* 0x000fe2000f8e02ff */
[-C--:B------:R-:W-:Y:S01]  /*59b0*/  LEA R114, P4, R107, R70.reuse, 0x1 ;  /* 0x000000466b727211 */ /* 0x080fe200078808ff */
[----:B------:R-:W-:Y:S01]  /*59c0*/  IMAD R199, R115, UR5, RZ ;  /* 0x0000000573c77c24 */ /* 0x000fe2000f8e02ff */
[-C--:B------:R-:W-:Y:S02]  /*59d0*/  LEA R106, P5, R62, R70.reuse, 0x1 ;  /* 0x000000463e6a7211 */ /* 0x080fe400078a08ff */
[----:B------:R-:W-:Y:S02]  /*59e0*/  LEA.HI.X.SX32 R111, R109, R71, 0x1, P6 ;  /* 0x000000476d6f7211 */ /* 0x000fe400030f0eff */
[----:B------:R-:W-:-:S02]  /*59f0*/  LEA R104, P6, R63, R70, 0x1 ;  /* 0x000000463f687211 */ /* 0x000fc400078c08ff */
[-C--:B------:R-:W-:Y:S02]  /*5a00*/  LEA.HI.X.SX32 R115, R107, R71.reuse, 0x1, P4 ;  /* 0x000000476b737211 */ /* 0x080fe400020f0eff */
[-C--:B------:R-:W-:Y:S02]  /*5a10*/  LEA.HI.X.SX32 R107, R62, R71.reuse, 0x1, P5 ;  /* 0x000000473e6b7211 */ /* 0x080fe400028f0eff */
[-C--:B------:R-:W-:Y:S02]  /*5a20*/  LEA R108, P4, R61, R70.reuse, 0x1 ;  /* 0x000000463d6c7211 */ /* 0x080fe400078808ff */
        /* <DEDUP_REMOVED lines=23> */
[----:B------:R-:W-:Y:S02]  /*5ba0*/  SHF.R.U32.HI R46, RZ, 0x1, R46 ;  /* 0x00000001ff2e7819 */ /* 0x000fe4000001162e */
[-C--:B------:R-:W-:Y:S02]  /*5bb0*/  LEA R84, P4, R206, R70.reuse, 0x1 ;  /* 0x00000046ce547211 */ /* 0x080fe400078808ff */
[----:B------:R-:W-:Y:S02]  /*5bc0*/  LEA R76, P5, R77, R70, 0x1 ;  /* 0x000000464d4c7211 */ /* 0x000fe400078a08ff */
[----:B------:R-:W-:-:S02]  /*5bd0*/  LEA.HI.X.SX32 R81, R81, R71, 0x1, P6 ;  /* 0x0000004751517211 */ /* 0x000fc400030f0eff */
[-C--:B------:R-:W-:Y:S02]  /*5be0*/  LEA R74, P6, R75, R70.reuse, 0x1 ;  /* 0x000000464b4a7211 */ /* 0x080fe400078c08ff */
[----:B------:R-:W-:Y:S02]  /*5bf0*/  LOP3.LUT P1, RZ, R46, 0x1, RZ, 0xc0, !PT ;  /* 0x000000012eff7812 */ /* 0x000fe4000782c0ff */
[-C--:B------:R-:W-:Y:S02]  /*5c00*/  LEA.HI.X.SX32 R85, R206, R71.reuse, 0x1, P4 ;  /* 0x00000047ce557211 */ /* 0x080fe400020f0eff */
[----:B------:R-:W-:Y:S02]  /*5c10*/  LEA.HI.X.SX32 R77, R77, R71, 0x1, P5 ;  /* 0x000000474d4d7211 */ /* 0x000fe400028f0eff */
[-C--:B------:R-:W-:Y:S02]  /*5c20*/  LEA R78, P4, R79, R70.reuse, 0x1 ;  /* 0x000000464f4e7211 */ /* 0x080fe400078808ff */
[----:B------:R-:W-:-:S02]  /*5c30*/  LEA R72, P5, R73, R70, 0x1 ;  /* 0x0000004649487211 */ /* 0x000fc400078a08ff */
[-C--:B------:R-:W-:Y:S02]  /*5c40*/  LEA.HI.X.SX32 R75, R75, R71.reuse, 0x1, P6 ;  /* 0x000000474b4b7211 */ /* 0x080fe400030f0eff */
[----:B------:R-:W-:Y:S02]  /*5c50*/  LEA R70, P6, R59, R70, 0x1 ;  /* 0x000000463b467211 */ /* 0x000fe400078c08ff */
[-C--:B------:R-:W-:Y:S02]  /*5c60*/  LEA.HI.X.SX32 R79, R79, R71.reuse, 0x1, P4 ;  /* 0x000000474f4f7211 */ /* 0x080fe400020f0eff */
[-C--:B------:R-:W-:Y:S02]  /*5c70*/  LEA.HI.X.SX32 R73, R73, R71.reuse, 0x1, P5 ;  /* 0x0000004749497211 */ /* 0x080fe400028f0eff */
[----:B------:R-:W-:Y:S02]  /*5c80*/  LEA.HI.X.SX32 R71, R59, R71, 0x1, P6 ;  /* 0x000000473b477211 */ /* 0x000fe400030f0eff */
[----:B------:R-:W-:-:S02]  /*5c90*/  PRMT R46, RZ, 0x7610, R46 ;  /* 0x00007610ff2e7816 */ /* 0x000fc4000000002e */
[----:B------:R-:W-:Y:S02]  /*5ca0*/  PRMT R59, RZ, 0x7610, R59 ;  /* 0x00007610ff3b7816 */ /* 0x000fe4000000003b */
[----:B------:R-:W-:Y:S02]  /*5cb0*/  PRMT R60, RZ, 0x7610, R60 ;  /* 0x00007610ff3c7816 */ /* 0x000fe4000000003c */
[----:B------:R3:W5:Y:S04]  /*5cc0*/  @P3 LDG.E.U16 R46, desc[UR22][R4.64] ;  /* 0x00000016042e3981 */ /* 0x000768000c1e1500 */
[----:B------:R3:W5:Y:S04]  /*5cd0*/  @P1 LDG.E.U16 R59, desc[UR22][R6.64] ;  /* 0x00000016063b1981 */ /* 0x000768000c1e1500 */
[----:B------:R3:W5:Y:S01]  /*5ce0*/  @!P0 LDG.E.U16 R60, desc[UR22][R8.64] ;  /* 0x00000016083c8981 */ /* 0x000762000c1e1500 */
[----:B------:R-:W-:-:S05]  /*5cf0*/  VIADD R218, R10, 0x1f ;  /* 0x0000001f0ada7836 */ /* 0x000fca0000000000 */
[----:B------:R3:W-:Y:S01]  /*5d00*/  STL [R1+0x4], R218 ;  /* 0x000004da01007387 */ /* 0x0007e20000100800 */
[----:B------:R-:W-:Y:S01]  /*5d10*/  ISETP.GT.AND P4, PT, R218, 0x1f, PT ;  /* 0x0000001fda00780c */ /* 0x000fe20003f84270 */
[----:B------:R-:W-:-:S04]  /*5d20*/  @!UP1 UIADD3 UR4, UPT, UPT, -UR4, 0x100000, URZ ;  /* 0x0010000004049890 */ /* 0x000fc8000fffe1ff */
[----:B------:R-:W-:Y:S02]  /*5d30*/  @!UP1 USHF.L.U32 UR5, UR4, 0xb, URZ ;  /* 0x0000000b04059899 */ /* 0x000fe400080006ff */
[----:B------:R-:W-:Y:S01]  /*5d40*/  @!UP1 USHF.L.U32 UR4, UR4, 0x1, URZ ;  /* 0x0000000104049899 */ /* 0x000fe200080006ff */
[----:B------:R-:W-:Y:S01]  /*5d50*/  VOTEU.ALL UP1, P2 ;  /* 0x0000000000ff7886 */ /* 0x000fe20001020000 */
[----:B------:R-:W-:-:S10]  /*5d60*/  ISETP.LT.AND P5, PT, R208, R10, P4 ;  /* 0x0000000ad000720c */ /* 0x000fd400027a1270 */
[----:B------:R3:W0:Y:S02]  /*5d70*/  @!UP1 SYNCS.EXCH.64 URZ, [UR11+0x8008], UR4 ;  /* 0x008008040bff95b2 */ /* 0x0006240008000100 */
[----:B---3--:R-:W-:Y:S05]  /*5d80*/  @!P4 BRA `(.L_x_6) ;  /* 0x000000000044c947 */ /* 0x008fea0003800000 */
[----:B-----5:R-:W-:Y:S02]  /*5d90*/  PRMT R14, R19, 0x5410, R14 ;  /* 0x00005410130e7816 */ /* 0x020fe4000000000e */
[----:B------:R-:W-:Y:S02]  /*5da0*/  PRMT R15, R18, 0x5410, R15 ;  /* 0x00005410120f7816 */ /* 0x000fe4000000000f */
[----:B------:R-:W-:Y:S02]  /*5db0*/  PRMT R16, R16, 0x5410, R17 ;  /* 0x0000541010107816 */ /* 0x000fe40000000011 */
[----:B------:R-:W-:Y:S02]  /*5dc0*/  PRMT R4, R58, 0x5410, R57 ;  /* 0x000054103a047816 */ /* 0x000fe40000000039 */
[----:B------:R-:W-:Y:S02]  /*5dd0*/  PRMT R5, R56, 0x5410, R55 ;  /* 0x0000541038057816 */ /* 0x000fe40000000037 */
[----:B------:R-:W-:-:S02]  /*5de0*/  PRMT R6, R54, 0x5410, R51 ;  /* 0x0000541036067816 */ /* 0x000fc40000000033 */
[----:B------:R-:W-:Y:S02]  /*5df0*/  PRMT R7, R50, 0x5410, R49 ;  /* 0x0000541032077816 */ /* 0x000fe40000000031 */
        /* <DEDUP_REMOVED lines=8> */
[----:B------:R-:W-:-:S04]  /*5e80*/  PRMT R19, R59, 0x5410, R60 ;  /* 0x000054103b137816 */ /* 0x000fc8000000003c */
[----:B------:R1:W-:Y:S03]  /*5e90*/  STTM.x16 tmem[UR12+0x100], R4 ;  /* 0x00010004000079ed */ /* 0x0003e6000824000c */
.L_x_6:
[----:B------:R-:W2:Y:S01]  /*5ea0*/  FENCE.VIEW.ASYNC.T ;  /* 0x00000000000073c6 */ /* 0x000ea20000000200 */
[----:B-1---5:R-:W-:Y:S01]  /*5eb0*/  PRMT R15, RZ, 0x7610, R15 ;  /* 0x00007610ff0f7816 */ /* 0x022fe2000000000f */
[----:B0-2---:R-:W-:Y:S01]  /*5ec0*/  BAR.SYNC.DEFER_BLOCKING 0x0 ;  /* 0x0000000000007b1d */ /* 0x005fe20000010000 */
[----:B------:R-:W-:Y:S02]  /*5ed0*/  PRMT R17, RZ, 0x7610, R17 ;  /* 0x00007610ff117816 */ /* 0x000fe40000000011 */
[----:B------:R-:W-:Y:S02]  /*5ee0*/  PRMT R19, RZ, 0x7610, R19 ;  /* 0x00007610ff137816 */ /* 0x000fe40000000013 */
[----:B------:R-:W-:Y:S01]  /*5ef0*/  PRMT R37, RZ, 0x7610, R37 ;  /* 0x00007610ff257816 */ /* 0x000fe20000000025 */
[----:B------:R-:W0:Y:S01]  /*5f00*/  LDCU UR4, c[0x0][0x3a0] ;  /* 0x00007400ff0477ac */ /* 0x000e220008000800 */
[----:B------:R-:W-:Y:S02]  /*5f10*/  PRMT R39, RZ, 0x7610, R39 ;  /* 0x00007610ff277816 */ /* 0x000fe40000000027 */
[----:B------:R-:W-:-:S02]  /*5f20*/  PRMT R41, RZ, 0x7610, R41 ;  /* 0x00007610ff297816 */ /* 0x000fc40000000029 */
[----:B------:R-:W-:Y:S02]  /*5f30*/  PRMT R43, RZ, 0x7610, R43 ;  /* 0x00007610ff2b7816 */ /* 0x000fe4000000002b */
[----:B------:R-:W-:Y:S02]  /*5f40*/  PRMT R45, RZ, 0x7610, R45 ;  /* 0x00007610ff2d7816 */ /* 0x000fe4000000002d */
[----:B------:R-:W-:Y:S02]  /*5f50*/  PRMT R47, RZ, 0x7610, R47 ;  /* 0x00007610ff2f7816 */ /* 0x000fe4000000002f */
[----:B------:R-:W-:Y:S02]  /*5f60*/  PRMT R49, RZ, 0x7610, R49 ;  /* 0x00007610ff317816 */ /* 0x000fe40000000031 */
[----:B------:R-:W-:Y:S02]  /*5f70*/  PRMT R51, RZ, 0x7610, R51 ;  /* 0x00007610ff337816 */ /* 0x000fe40000000033 */
[----:B------:R-:W-:-:S02]  /*5f80*/  PRMT R55, RZ, 0x7610, R55 ;  /* 0x00007610ff377816 */ /* 0x000fc40000000037 */
[----:B------:R-:W-:Y:S01]  /*5f90*/  PRMT R57, RZ, 0x7610, R57 ;  /* 0x00007610ff397816 */ /* 0x000fe20000000039 */
[----:B------:R-:W2:Y:S01]  /*5fa0*/  @P5 LDG.E.U16 R15, desc[UR22][R196.64] ;  /* 0x00000016c40f5981 */ /* 0x000ea2000c1e1500 */
[----:B------:R-:W-:Y:S02]  /*5fb0*/  PRMT R59, RZ, 0x7610, R59 ;  /* 0x00007610ff3b7816 */ /* 0x000fe4000000003b */
[----:B------:R-:W-:Y:S01]  /*5fc0*/  PRMT R61, RZ, 0x7610, R61 ;  /* 0x00007610ff3d7816 */ /* 0x000fe2000000003d */
[----:B------:R-:W3:Y:S01]  /*5fd0*/  @P5 LDG.E.U16 R17, desc[UR22][R192.64] ;  /* 0x00000016c0115981 */ /* 0x000ee2000c1e1500 */
[----:B------:R-:W-:Y:S02]  /*5fe0*/  PRMT R63, RZ, 0x7610, R63 ;  /* 0x00007610ff3f7816 */ /* 0x000fe4000000003f */
[----:B------:R-:W-:Y:S01]  /*5ff0*/  PRMT R65, RZ, 0x7610, R65 ;  /* 0x00007610ff417816 */ /* 0x000fe20000000041 */
[----:B------:R-:W4:Y:S01]  /*6000*/  @P5 LDG.E.U16 R19, desc[UR22][R188.64] ;  /* 0x00000016bc135981 */ /* 0x000f22000c1e1500 */
[----:B------:R-:W-:-:S02]  /*6010*/  PRMT R67, RZ, 0x7610, R67 ;  /* 0x00007610ff437816 */ /* 0x000fc40000000043 */
[----:B------:R-:W-:Y:S01]  /*6020*/  PRMT R69, RZ, 0x7610, R69 ;  /* 0x00007610ff457816 */ /* 0x000fe20000000045 */
[----:B------:R-:W4:Y:S01]  /*6030*/  @P5 LDG.E.U16 R37, desc[UR22][R184.64] ;  /* 0x00000016b8255981 */ /* 0x000f22000c1e1500 */
[----:B------:R-:W-:Y:S02]  /*6040*/  PRMT R199, RZ, 0x7610, R199 ;  /* 0x00007610ffc77816 */ /* 0x000fe400000000c7 */
[----:B------:R-:W-:Y:S01]  /*6050*/  PRMT R201, RZ, 0x7610, R201 ;  /* 0x00007610ffc97816 */ /* 0x000fe200000000c9 */
[----:B------:R-:W4:Y:S01]  /*6060*/  @P5 LDG.E.U16 R39, desc[UR22][R180.64] ;  /* 0x00000016b4275981 */ /* 0x000f22000c1e1500 */
        /* <DEDUP_REMOVED lines=63> */
[----:B------:R-:W-:-:S03]  /*6460*/  PRMT R216, RZ, 0x7610, R216 ;  /* 0x00007610ffd87816 */ /* 0x000fc600000000d8 */
[----:B------:R-:W4:Y:S04]  /*6470*/  @P5 LDG.E.U16 R215, desc[UR22][R92.64] ;  /* 0x000000165cd75981 */ /* 0x000f28000c1e1500 */
        /* <DEDUP_REMOVED lines=36> */
[----:B------:R-:W4:Y:S01]  /*66c0*/  @P5 LDG.E.U16 R216, desc[UR22][R70.64] ;  /* 0x0000001646d85981 */ /* 0x000f22000c1e1500 */
[----:B------:R-:W-:-:S02]  /*66d0*/  SHF.R.S32.HI R4, RZ, 0x1f, R31 ;  /* 0x0000001fff047819 */ /* 0x000fc4000001141f */
[----:B------:R-:W-:Y:S02]  /*66e0*/  SHF.R.S32.HI R5, RZ, 0x6, R35 ;  /* 0x00000006ff057819 */ /* 0x000fe40000011423 */
[----:B------:R-:W-:Y:S02]  /*66f0*/  SHF.L.U64.HI R33, R31, 0x1, R4 ;  /* 0x000000011f217819 */ /* 0x000fe40000010204 */
[----:B------:R-:W-:Y:S01]  /*6700*/  SGXT R4, R5, 0x1 ;  /* 0x000000010504781a */ /* 0x000fe20000000200 */
[----:B------:R-:W-:Y:S02]  /*6710*/  IMAD.SHL.U32 R31, R52, 0x20, RZ ;  /* 0x00000020341f7824 */ /* 0x000fe400078e00ff */
[----:B------:R-:W-:Y:S01]  /*6720*/  IMAD.SHL.U32 R35, R35, 0x2, RZ ;  /* 0x0000000223237824 */ /* 0x000fe200078e00ff */
[----:B------:R-:W-:Y:S01]  /*6730*/  LOP3.LUT R202, R4, 0x90, RZ, 0xc0, !PT ;  /* 0x0000009004ca7812 */ /* 0x000fe200078ec0ff */
[----:B------:R-:W-:-:S03]  /*6740*/  IMAD.WIDE R4, R31, 0x2, R32 ;  /* 0x000000021f047825 */ /* 0x000fc600078e0220 */
[----:B------:R-:W-:Y:S01]  /*6750*/  LOP3.LUT R32, R202, 0x7e, R35, 0x78, !PT ;  /* 0x0000007eca207812 */ /* 0x000fe200078e7823 */
[----:B0-----:R-:W-:-:S03]  /*6760*/  UIADD3 UR5, UPT, UPT, UR4, 0x1f, URZ ;  /* 0x0000001f04057890 */ /* 0x001fc6000fffe0ff */
[----:B------:R-:W-:Y:S01]  /*6770*/  LOP3.LUT R33, R32, 0x20, RZ, 0x3c, !PT ;  /* 0x0000002020217812 */ /* 0x000fe200078e3cff */
[----:B------:R-:W-:Y:S01]  /*6780*/  USHF.R.S32.HI UR4, URZ, 0x1f, UR5 ;  /* 0x0000001fff047899 */ /* 0x000fe20008011405 */
[----:B------:R-:W-:-:S03]  /*6790*/  IADD3 R202, P1, PT, R4, UR16, RZ ;  /* 0x0000001004ca7c10 */ /* 0x000fc6000ff3e0ff */
[----:B------:R-:W-:Y:S01]  /*67a0*/  ULEA.HI UR4, UR4, UR5, URZ, 0x5 ;  /* 0x0000000504047291 */ /* 0x000fe2000f8f28ff */
[----:B------:R-:W-:-:S03]  /*67b0*/  ISETP.NE.U32.AND P0, PT, R34, RZ, PT ;  /* 0x000000ff2200720c */ /* 0x000fc60003f05070 */
[----:B------:R-:W-:Y:S01]  /*67c0*/  USHF.R.S32.HI UR4, URZ, 0x5, UR4 ;  /* 0x00000005ff047899 */ /* 0x000fe20008011404 */
[----:B------:R-:W-:Y:S02]  /*67d0*/  IADD3.X R203, PT, PT, R5, UR17, RZ, P1, !PT ;  /* 0x0000001105cb7c10 */ /* 0x000fe40008ffe4ff */
[----:B------:R-:W-:Y:S01]  /*67e0*/  ISETP.LT.OR P1, PT, R218, 0x20, P0 ;  /* 0x00000020da00780c */ /* 0x000fe20000721670 */
[----:B------:R-:W-:Y:S01]  /*67f0*/  UISETP.LT.AND UP1, UPT, UR4, 0x1, UPT ;  /* 0x000000010400788c */ /* 0x000fe2000bf21270 */
[----:B--2---:R-:W-:Y:S04]  /*6800*/  STS.U16 [R32+UR11], R15 ;  /* 0x0000000f20007988 */ /* 0x004fe8000800040b */
[----:B---3--:R-:W-:Y:S04]  /*6810*/  STS.U16 [R32+UR11+0x200], R17 ;  /* 0x0002001120007988 */ /* 0x008fe8000800040b */
[----:B----4-:R-:W-:Y:S04]  /*6820*/  STS.U16 [R32+UR11+0x400], R19 ;  /* 0x0004001320007988 */ /* 0x010fe8000800040b */
[----:B------:R-:W-:Y:S04]  /*6830*/  STS.U16 [R32+UR11+0x600], R37 ;  /* 0x0006002520007988 */ /* 0x000fe8000800040b */
[----:B------:R-:W-:Y:S04]  /*6840*/  STS.U16 [R32+UR11+0x800], R39 ;  /* 0x0008002720007988 */ /* 0x000fe8000800040b */
[----:B------:R-:W-:Y:S04]  /*6850*/  STS.U16 [R32+UR11+0xa00], R41 ;  /* 0x000a002920007988 */ /* 0x000fe8000800040b */
[----:B------:R-:W-:Y:S04]  /*6860*/  STS.U16 [R32+UR11+0xc00], R43 ;  /* 0x000c002b20007988 */ /* 0x000fe8000800040b */
[----:B------:R-:W-:Y:S04]  /*6870*/  STS.U16 [R32+UR11+0xe00], R45 ;  /* 0x000e002d20007988 */ /* 0x000fe8000800040b */
[----:B------:R-:W-:Y:S04]  /*6880*/  STS.U16 [R32+UR11+0x1000], R47 ;  /* 0x0010002f20007988 */ /* 0x000fe8000800040b */
[----:B------:R-:W-:Y:S04]  /*6890*/  STS.U16 [R32+UR11+0x1200], R49 ;  /* 0x0012003120007988 */ /* 0x000fe8000800040b */
[----:B------:R0:W-:Y:S04]  /*68a0*/  STS.U16 [R32+UR11+0x1400], R51 ;  /* 0x0014003320007988 */ /* 0x0001e8000800040b */
[----:B------:R-:W-:Y:S04]  /*68b0*/  STS.U16 [R32+UR11+0x1600], R55 ;  /* 0x0016003720007988 */ /* 0x000fe8000800040b */
        /* <DEDUP_REMOVED lines=51> */
[----:B------:R2:W-:Y:S01]  /*6bf0*/  STS.U16 [R33+UR11+0x3f00], R216 ;  /* 0x003f00d821007988 */ /* 0x0005e2000800040b */
[----:B------:R0:W-:Y:S06]  /*6c00*/  MEMBAR.ALL.CTA ;  /* 0x0000000000007992 */ /* 0x0001ec0000008000 */
[----:B0-----:R-:W0:Y:S01]  /*6c10*/  FENCE.VIEW.ASYNC.S ;  /* 0x00000000000073c6 */ /* 0x001e220000000000 */
[----:B------:R-:W-:Y:S01]  /*6c20*/  USEL UR4, UR4, 0x1, !UP1 ;  /* 0x0000000104047887 */ /* 0x000fe2000c800000 */
[----:B------:R-:W-:Y:S01]  /*6c30*/  SHF.R.S32.HI R51, RZ, 0x1f, R52 ;  /* 0x0000001fff337819 */ /* 0x000fe20000011434 */
[----:B------:R-:W-:-:S02]  /*6c40*/  IMAD R35, R52, 0xf, RZ ;  /* 0x0000000f34237824 */ /* 0x000fc400078e02ff */
[----:B------:R-:W-:Y:S01]  /*6c50*/  UIADD3 UR9, UPT, UPT, UR4, -0x1, URZ ;  /* 0xffffffff04097890 */ /* 0x000fe2000fffe0ff */
[C---:B-1----:R-:W-:Y:S02]  /*6c60*/  IMAD.SHL.U32 R36, R52.reuse, 0x10, RZ ;  /* 0x0000001034247824 */ /* 0x042fe400078e00ff */
[C---:B------:R-:W-:Y:S02]  /*6c70*/  IMAD R37, R52.reuse, 0x11, RZ ;  /* 0x0000001134257824 */ /* 0x040fe400078e02ff */
[C---:B--2---:R-:W-:Y:S02]  /*6c80*/  IMAD R38, R52.reuse, 0x12, RZ ;  /* 0x0000001234267824 */ /* 0x044fe400078e02ff */
[C---:B------:R-:W-:Y:S02]  /*6c90*/  IMAD R39, R52.reuse, 0x13, RZ ;  /* 0x0000001334277824 */ /* 0x040fe400078e02ff */
[C---:B---3--:R-:W-:Y:S02]  /*6ca0*/  IMAD R40, R52.reuse, 0x14, RZ ;  /* 0x0000001434287824 */ /* 0x048fe400078e02ff */
[----:B------:R-:W-:-:S02]  /*6cb0*/  IMAD R41, R52, 0x15, RZ ;  /* 0x0000001534297824 */ /* 0x000fc400078e02ff */
[C---:B----4-:R-:W-:Y:S02]  /*6cc0*/  IMAD R42, R52.reuse, 0x16, RZ ;  /* 0x00000016342a7824 */ /* 0x050fe400078e02ff */
[C---:B------:R-:W-:Y:S02]  /*6cd0*/  IMAD R43, R52.reuse, 0x17, RZ ;  /* 0x00000017342b7824 */ /* 0x040fe400078e02ff */
[C---:B------:R-:W-:Y:S02]  /*6ce0*/  IMAD R44, R52.reuse, 0x18, RZ ;  /* 0x00000018342c7824 */ /* 0x040fe400078e02ff */
[C---:B------:R-:W-:Y:S02]  /*6cf0*/  IMAD R45, R52.reuse, 0x19, RZ ;  /* 0x00000019342d7824 */ /* 0x040fe400078e02ff */
[C---:B------:R-:W-:Y:S02]  /*6d00*/  IMAD R46, R52.reuse, 0x1a, RZ ;  /* 0x0000001a342e7824 */ /* 0x040fe400078e02ff */
[----:B------:R-:W-:-:S02]  /*6d10*/  IMAD R47, R52, 0x1b, RZ ;  /* 0x0000001b342f7824 */ /* 0x000fc400078e02ff */
[C---:B------:R-:W-:Y:S02]  /*6d20*/  IMAD R48, R52.reuse, 0x1c, RZ ;  /* 0x0000001c34307824 */ /* 0x040fe400078e02ff */
[C---:B------:R-:W-:Y:S01]  /*6d30*/  IMAD R49, R52.reuse, 0x1d, RZ ;  /* 0x0000001d34317824 */ /* 0x040fe200078e02ff */
[----:B------:R-:W-:Y:S02]  /*6d40*/  UISETP.NE.U32.AND UP1, UPT, UR9, URZ, UPT ;  /* 0x000000ff0900728c */ /* 0x000fe4000bf25070 */
[----:B------:R-:W-:Y:S01]  /*6d50*/  UIADD3 UR13, UPT, UPT, UR10, 0x100, URZ ;  /* 0x000001000a0d7890 */ /* 0x000fe2000fffe0ff */
[----:B------:R-:W-:Y:S01]  /*6d60*/  IMAD.SHL.U32 R34, R53, 0x20, RZ ;  /* 0x0000002035227824 */ /* 0x000fe200078e00ff */
[C---:B------:R-:W-:Y:S01]  /*6d70*/  SHF.L.U64.HI R51, R52.reuse, 0x1, R51 ;  /* 0x0000000134337819 */ /* 0x040fe20000010233 */
[C---:B------:R-:W-:Y:S01]  /*6d80*/  IMAD R50, R52.reuse, 0x1e, RZ ;  /* 0x0000001e34327824 */ /* 0x040fe200078e02ff */
[----:B------:R-:W-:Y:S01]  /*6d90*/  SHF.R.S32.HI R53, RZ, 0x1f, R2 ;  /* 0x0000001fff357819 */ /* 0x000fe20000011402 */
[----:B------:R-:W-:Y:S01]  /*6da0*/  IMAD R52, R52, 0x1f, RZ ;  /* 0x0000001f34347824 */ /* 0x000fe200078e02ff */
[----:B------:R-:W-:-:S02]  /*6db0*/  SHF.R.S32.HI R54, RZ, 0x1f, R27 ;  /* 0x0000001fff367819 */ /* 0x000fc4000001141b */
[----:B------:R-:W-:Y:S02]  /*6dc0*/  SHF.R.S32.HI R4, RZ, 0x1f, R3 ;  /* 0x0000001fff047819 */ /* 0x000fe40000011403 */
[----:B------:R-:W-:Y:S02]  /*6dd0*/  SHF.R.S32.HI R56, RZ, 0x1f, R23 ;  /* 0x0000001fff387819 */ /* 0x000fe40000011417 */
[----:B------:R-:W-:Y:S02]  /*6de0*/  SHF.R.S32.HI R6, RZ, 0x1f, R25 ;  /* 0x0000001fff067819 */ /* 0x000fe40000011419 */
[----:B------:R-:W-:Y:S02]  /*6df0*/  SHF.R.S32.HI R58, RZ, 0x1f, R29 ;  /* 0x0000001fff3a7819 */ /* 0x000fe4000001141d */
[----:B------:R-:W-:Y:S02]  /*6e00*/  SHF.R.S32.HI R8, RZ, 0x1f, R21 ;  /* 0x0000001fff087819 */ /* 0x000fe40000011415 */
        /* <DEDUP_REMOVED lines=20> */
[----:B------:R-:W-:Y:S01]  /*6f50*/  SHF.R.S32.HI R14, RZ, 0x1f, R49 ;  /* 0x0000001fff0e7819 */ /* 0x000fe20000011431 */
[----:B0-----:R-:W-:Y:S06]  /*6f60*/  BAR.SYNC.DEFER_BLOCKING 0x0 ;  /* 0x0000000000007b1d */ /* 0x001fec0000010000 */
[----:B------:R-:W-:Y:S05]  /*6f70*/  @P1 BRA `(.L_x_7) ;  /* 0x00000000004c1947 */ /* 0x000fea0003800000 */
[----:B------:R-:W-:Y:S01]  /*6f80*/  USHF.R.U32.HI UR6, URZ, 0x4, UR11 ;  /* 0x00000004ff067899 */ /* 0x000fe2000801160b */
[----:B------:R-:W-:Y:S01]  /*6f90*/  UMOV UR14, 0xfffffffe ;  /* 0xfffffffe000e7882 */ /* 0x000fe20000000000 */
[----:B------:R-:W-:Y:S02]  /*6fa0*/  UMOV UR15, 0x7fffbfdf ;  /* 0x7fffbfdf000f7882 */ /* 0x000fe40000000000 */
[----:B------:R-:W-:Y:S01]  /*6fb0*/  USGXT.U32 UR6, UR6, 0xe ;  /* 0x0000000e0606789a */ /* 0x000fe20008000000 */
[----:B------:R-:W-:Y:S01]  /*6fc0*/  UMOV UR7, URZ ;  /* 0x000000ff00077c82 */ /* 0x000fe20008000000 */
[----:B------:R-:W-:Y:S02]  /*6fd0*/  UIADD3 UR16, UPT, UPT, UR10, 0x108, URZ ;  /* 0x000001080a107890 */ /* 0x000fe4000fffe0ff */
[----:B------:R-:W-:Y:S01]  /*6fe0*/  UIADD3.64 UR14, UPT, UPT, UR6, -UR14, URZ ;  /* 0x8000000e060e7297 */ /* 0x000fe2000fffe0ff */
[----:B------:R-:W-:Y:S01]  /*6ff0*/  UMOV UR18, 0x0 ;  /* 0x0000000000127882 */ /* 0x000fe20000000000 */
[----:B------:R-:W-:Y:S01]  /*7000*/  UMOV UR19, 0x8400010 ;  /* 0x0840001000137882 */ /* 0x000fe20000000000 */
[----:B------:R-:W-:Y:S01]  /*7010*/  UMOV UR4, UR8 ;  /* 0x0000000800047c82 */ /* 0x000fe20008000000 */
[----:B------:R-:W-:Y:S01]  /*7020*/  UMOV UR5, URZ ;  /* 0x000000ff00057c82 */ /* 0x000fe20008000000 */
[----:B------:R-:W-:Y:S01]  /*7030*/  UMOV UR7, 0x80004020 ;  /* 0x8000402000077882 */ /* 0x000fe20000000000 */
[----:B------:R-:W-:Y:S01]  /*7040*/  UMOV UR20, 0x0 ;  /* 0x0000000000147882 */ /* 0x000fe20000000000 */
[----:B------:R-:W-:Y:S01]  /*7050*/  UMOV UR21, 0x8400010 ;  /* 0x0840001000157882 */ /* 0x000fe20000000000 */
[----:B------:R-:W-:Y:S01]  /*7060*/  UMOV UR4, UR4 ;  /* 0x0000000400047c82 */ /* 0x000fe20008000000 */
[----:B------:R0:W-:Y:S01]  /*7070*/  UTCHMMA tmem[UR13], gdesc[UR6], tmem[UR10], tmem[UR18], idesc[UR19], !UPT ;  /* 0x00ff12060d0079ea */ /* 0x0001e2000f80000a */
[----:B------:R0:W-:Y:S01]  /*7080*/  UTCHMMA tmem[UR16], gdesc[UR14], tmem[UR10], tmem[UR20], idesc[UR21], UPT ;  /* 0x00ff140e100079ea */ /* 0x0001e2000b80000a */
[----:B------:R0:W-:Y:S01]  /*7090*/  UTCBAR [UR4], URZ ;  /* 0x000000ff040073e9 */ /* 0x0001e200080000ff */
[----:B------:R-:W-:Y:S01]  /*70a0*/  NOP ;  /* 0x0000000000007918 */ /* 0x000fe20000000000 */
.L_x_7:
[----:B------:R-:W-:Y:S01]  /*70b0*/  SHF.R.S32.HI R17, RZ, 0x1f, R50 ;  /* 0x0000001fff117819 */ /* 0x000fe20000011432 */
[----:B0-----:R-:W-:Y:S01]  /*70c0*/  UMOV UR4, URZ ;  /* 0x000000ff00047c82 */ /* 0x001fe20008000000 */
[----:B------:R-:W-:Y:S01]  /*70d0*/  SHF.R.S32.HI R19, RZ, 0x1f, R52 ;  /* 0x0000001fff137819 */ /* 0x000fe20000011434 */
[----:B------:R-:W-:Y:S06]  /*70e0*/  BRA.U !UP1, `(.L_x_8) ;  /* 0x0000002109607547 */ /* 0x000fec000b800000 */
[----:B------:R-:W-:Y:S01]  /*70f0*/  UIADD3 UR5, UPT, UPT, UR11, 0x4000, URZ ;  /* 0x000040000b057890 */ /* 0x000fe2000fffe0ff */
[----:B------:R-:W-:Y:S01]  /*7100*/  SHF.L.U64.HI R55, R3, 0x1, R4 ;  /* 0x0000000103377819 */ /* 0x000fe20000010204 */
[----:B------:R-:W-:Y:S01]  /*7110*/  UMOV UR14, 0xfffffffe ;  /* 0xfffffffe000e7882 */ /* 0x000fe20000000000 */
[----:B------:R-:W-:Y:S01]  /*7120*/  SHF.L.U64.HI R60, R20, 0x1, R5 ;  /* 0x00000001143c7819 */ /* 0x000fe20000010205 */
[----:B------:R-:W-:Y:S01]  /*7130*/  USHF.R.U32.HI UR5, URZ, 0x4, UR5 ;  /* 0x00000004ff057899 */ /* 0x000fe20008011605 */
[----:B------:R-:W-:Y:S01]  /*7140*/  SHF.L.U64.HI R4, R44, 0x1, R11 ;  /* 0x000000012c047819 */ /* 0x000fe2000001020b */
[----:B------:R-:W-:Y:S01]  /*7150*/  UMOV UR15, 0x7fffbfdf ;  /* 0x7fffbfdf000f7882 */ /* 0x000fe20000000000 */
[----:B------:R-:W-:Y:S01]  /*7160*/  SHF.L.U64.HI R5, R45, 0x1, R10 ;  /* 0x000000012d057819 */ /* 0x000fe2000001020a */
[----:B------:R-:W-:Y:S01]  /*7170*/  USGXT.U32 UR6, UR5, 0xe ;  /* 0x0000000e0506789a */ /* 0x000fe20008000000 */
[----:B------:R-:W-:Y:S01]  /*7180*/  SHF.L.U64.HI R4, R46, 0x1, R13 ;  /* 0x000000012e047819 */ /* 0x000fe2000001020d */
[----:B------:R-:W-:Y:S01]  /*7190*/  UMOV UR7, URZ ;  /* 0x000000ff00077c82 */ /* 0x000fe20008000000 */
[----:B------:R-:W-:Y:S01]  /*71a0*/  SHF.L.U64.HI R57, R25, 0x1, R6 ;  /* 0x0000000119397819 */ /* 0x000fe20000010206 */
[----:B------:R-:W-:Y:S01]  /*71b0*/  UIADD3.64 UR14, UPT, UPT, UR6, -UR14, URZ ;  /* 0x8000000e060e7297 */ /* 0x000fe2000fffe0ff */
[----:B------:R-:W-:Y:S01]  /*71c0*/  SHF.L.U64.HI R5, R48, 0x1, R15 ;  /* 0x0000000130057819 */ /* 0x000fe2000001020f */
[----:B------:R-:W-:Y:S01]  /*71d0*/  UMOV UR20, UR9 ;  /* 0x0000000900147c82 */ /* 0x000fe20008000000 */
[----:B------:R-:W-:Y:S01]  /*71e0*/  SHF.L.U64.HI R4, R49, 0x1, R14 ;  /* 0x0000000131047819 */ /* 0x000fe2000001020e */
[----:B------:R-:W-:Y:S01]  /*71f0*/  UMOV UR21, 0x1 ;  /* 0x0000000100157882 */ /* 0x000fe20000000000 */
[----:B------:R-:W-:Y:S01]  /*7200*/  SHF.L.U64.HI R53, R2, 0x1, R53 ;  /* 0x0000000102357819 */ /* 0x000fe20000010235 */
[----:B------:R-:W-:Y:S01]  /*7210*/  UMOV UR5, URZ ;  /* 0x000000ff00057c82 */ /* 0x000fe20008000000 */
[----:B------:R-:W-:-:S02]  /*7220*/  SHF.L.U64.HI R54, R27, 0x1, R54 ;  /* 0x000000011b367819 */ /* 0x000fc40000010236 */
[----:B------:R-:W-:Y:S02]  /*7230*/  SHF.L.U64.HI R56, R23, 0x1, R56 ;  /* 0x0000000117387819 */ /* 0x000fe40000010238 */
[----:B------:R-:W-:Y:S02]  /*7240*/  SHF.L.U64.HI R58, R29, 0x1, R58 ;  /* 0x000000011d3a7819 */ /* 0x000fe4000001023a */
[----:B------:R-:W-:Y:S02]  /*7250*/  SHF.L.U64.HI R59, R21, 0x1, R8 ;  /* 0x00000001153b7819 */ /* 0x000fe40000010208 */
[----:B------:R-:W-:Y:S02]  /*7260*/  SHF.L.U64.HI R61, R22, 0x1, R61 ;  /* 0x00000001163d7819 */ /* 0x000fe4000001023d */
[----:B------:R-:W-:Y:S02]  /*7270*/  SHF.L.U64.HI R62, R24, 0x1, R7 ;  /* 0x00000001183e7819 */ /* 0x000fe40000010207 */
        /* <DEDUP_REMOVED lines=14> */
[----:B------:R-:W-:-:S07]  /*7360*/  SHF.L.U64.HI R4, R52, 0x1, R19 ;  /* 0x0000000134047819 */ /* 0x000fce0000010213 */
.L_x_11:
[-C--:B-----5:R-:W-:Y:S02]  /*7370*/  LEA R6, P1, R2, R202.reuse, 0x1 ;  /* 0x000000ca02067211 */ /* 0x0a0fe400078208ff */
[C---:B------:R-:W-:Y:S02]  /*7380*/  ISETP.GT.AND P5, PT, R0.reuse, 0x2, PT ;  /* 0x000000020000780c */ /* 0x040fe40003fa4270 */
[C---:B------:R-:W-:Y:S01]  /*7390*/  ISETP.GT.AND P4, PT, R0.reuse, 0x3, PT ;  /* 0x000000030000780c */ /* 0x040fe20003f84270 */
[----:B------:R-:W-:Y:S01]  /*73a0*/  IMAD.X R7, R203, 0x1, R53, P1 ;  /* 0x00000001cb077824 */ /* 0x000fe200008e0635 */
[----:B------:R-:W-:Y:S02]  /*73b0*/  LEA R4, P1, R27, R202, 0x1 ;  /* 0x000000ca1b047211 */ /* 0x000fe400078208ff */
[----:B------:R-:W-:Y:S02]  /*73c0*/  PRMT R10, RZ, 0x7610, R10 ;  /* 0x00007610ff0a7816 */ /* 0x000fe4000000000a */
[----:B------:R-:W-:Y:S01]  /*73d0*/  PRMT R12, RZ, 0x7610, R12 ;  /* 0x00007610ff0c7816 */ /* 0x000fe2000000000c */
[----:B------:R-:W-:Y:S01]  /*73e0*/  IMAD.X R5, R203, 0x1, R54, P1 ;  /* 0x00000001cb057824 */ /* 0x000fe200008e0636 */
[----:B------:R-:W-:-:S02]  /*73f0*/  ISETP.GT.AND P3, PT, R0, 0x4, PT ;  /* 0x000000040000780c */ /* 0x000fc40003f64270 */
[----:B------:R-:W-:Y:S01]  /*7400*/  ISETP.GT.AND P1, PT, R0, 0x5, PT ;  /* 0x000000050000780c */ /* 0x000fe20003f24270 */
[----:B------:R0:W2:Y:S01]  /*7410*/  @P5 LDG.E.U16 R10, desc[UR22][R6.64] ;  /* 0x00000016060a5981 */ /* 0x0000a2000c1e1500 */
[----:B------:R-:W-:-:S03]  /*7420*/  PRMT R11, RZ, 0x7610, R11 ;  /* 0x00007610ff0b7816 */ /* 0x000fc6000000000b */
[----:B------:R1:W2:Y:S01]  /*7430*/  @P4 LDG.E.U16 R12, desc[UR22][R4.64] ;  /* 0x00000016040c4981 */ /* 0x0002a2000c1e1500 */
[----:B------:R-:W-:Y:S02]  /*7440*/  PRMT R14, RZ, 0x7610, R14 ;  /* 0x00007610ff0e7816 */ /* 0x000fe4000000000e */
[-C--:B0-----:R-:W-:Y:S02]  /*7450*/  LEA R6, P5, R3, R202.reuse, 0x1 ;  /* 0x000000ca03067211 */ /* 0x081fe400078a08ff */
[----:B-1----:R-:W-:-:S03]  /*7460*/  LEA R4, P6, R23, R202, 0x1 ;  /* 0x000000ca17047211 */ /* 0x002fc600078c08ff */
[C---:B------:R-:W-:Y:S02]  /*7470*/  IMAD.X R7, R203.reuse, 0x1, R55, P5 ;  /* 0x00000001cb077824 */ /* 0x040fe400028e0637 */
[----:B------:R-:W-:-:S03]  /*7480*/  IMAD.X R5, R203, 0x1, R56, P6 ;  /* 0x00000001cb057824 */ /* 0x000fc600030e0638 */
[----:B------:R0:W3:Y:S04]  /*7490*/  @P3 LDG.E.U16 R11, desc[UR22][R6.64] ;  /* 0x00000016060b3981 */ /* 0x0000e8000c1e1500 */
[----:B------:R1:W3:Y:S01]  /*74a0*/  @P1 LDG.E.U16 R14, desc[UR22][R4.64] ;  /* 0x00000016040e1981 */ /* 0x0002e2000c1e1500 */
[C---:B------:R-:W-:Y:S02]  /*74b0*/  ISETP.GT.AND P4, PT, R0.reuse, 0x6, PT ;  /* 0x000000060000780c */ /* 0x040fe40003f84270 */
[----:B0-----:R-:W-:Y:S02]  /*74c0*/  LEA R6, P5, R25, R202, 0x1 ;  /* 0x000000ca19067211 */ /* 0x001fe400078a08ff */
[----:B------:R-:W-:Y:S02]  /*74d0*/  PRMT R13, RZ, 0x7610, R13 ;  /* 0x00007610ff0d7816 */ /* 0x000fe4000000000d */
[C---:B------:R-:W-:Y:S01]  /*74e0*/  ISETP.GT.AND P3, PT, R0.reuse, 0x7, PT ;  /* 0x000000070000780c */ /* 0x040fe20003f64270 */
[----:B------:R-:W-:Y:S01]  /*74f0*/  IMAD.X R7, R203, 0x1, R57, P5 ;  /* 0x00000001cb077824 */ /* 0x000fe200028e0639 */
[----:B------:R-:W-:-:S02]  /*7500*/  ISETP.GT.AND P1, PT, R0, 0x8, PT ;  /* 0x000000080000780c */ /* 0x000fc40003f24270 */
[----:B-1----:R-:W-:-:S03]  /*7510*/  LEA R4, P6, R29, R202, 0x1 ;  /* 0x000000ca1d047211 */ /* 0x002fc600078c08ff */
[----:B------:R0:W5:Y:S01]  /*7520*/  @P4 LDG.E.U16 R13, desc[UR22][R6.64] ;  /* 0x00000016060d4981 */ /* 0x000162000c1e1500 */
[----:B------:R-:W-:Y:S01]  /*7530*/  PRMT R16, RZ, 0x7610, R16 ;  /* 0x00007610ff107816 */ /* 0x000fe20000000010 */
[----:B------:R-:W-:Y:S01]  /*7540*/  IMAD.X R5, R203, 0x1, R58, P6 ;  /* 0x00000001cb057824 */ /* 0x000fe200030e063a */
[----:B------:R-:W-:Y:S02]  /*7550*/  PRMT R15, RZ, 0x7610, R15 ;  /* 0x00007610ff0f7816 */ /* 0x000fe4000000000f */
[----:B0-----:R-:W-:Y:S02]  /*7560*/  LEA R6, P5, R21, R202, 0x1 ;  /* 0x000000ca15067211 */ /* 0x001fe400078a08ff */
[----:B------:R0:W5:Y:S01]  /*7570*/  @P3 LDG.E.U16 R16, desc[UR22][R4.64] ;  /* 0x0000001604103981 */ /* 0x000162000c1e1500 */
[C---:B------:R-:W-:Y:S02]  /*7580*/  ISETP.GT.AND P4, PT, R0.reuse, 0x9, PT ;  /* 0x000000090000780c */ /* 0x040fe40003f84270 */
[----:B------:R-:W-:Y:S01]  /*7590*/  IMAD.X R7, R203, 0x1, R59, P5 ;  /* 0x00000001cb077824 */ /* 0x000fe200028e063b */
[----:B------:R-:W-:-:S02]  /*75a0*/  ISETP.GT.AND P3, PT, R0, 0xa, PT ;  /* 0x0000000a0000780c */ /* 0x000fc40003f64270 */
[----:B------:R-:W-:Y:S02]  /*75b0*/  PRMT R18, RZ, 0x7610, R18 ;  /* 0x00007610ff127816 */ /* 0x000fe40000000012 */
[----:B------:R1:W5:Y:S01]  /*75c0*/  @P1 LDG.E.U16 R15, desc[UR22][R6.64] ;  /* 0x00000016060f1981 */ /* 0x000362000c1e1500 */
[----:B0-----:R-:W-:Y:S02]  /*75d0*/  LEA R4, P6, R20, R202, 0x1 ;  /* 0x000000ca14047211 */ /* 0x001fe400078c08ff */
[----:B------:R-:W-:-:S03]  /*75e0*/  PRMT R17, RZ, 0x7610, R17 ;  /* 0x00007610ff117816 */ /* 0x000fc60000000011 */
[----:B------:R-:W-:Y:S01]  /*75f0*/  IMAD.X R5, R203, 0x1, R60, P6 ;  /* 0x00000001cb057824 */ /* 0x000fe200030e063c */
[----:B-1----:R-:W-:-:S04]  /*7600*/  LEA R6, P5, R22, R202, 0x1 ;  /* 0x000000ca16067211 */ /* 0x002fc800078a08ff */
[----:B------:R0:W5:Y:S01]  /*7610*/  @P4 LDG.E.U16 R18, desc[UR22][R4.64] ;  /* 0x0000001604124981 */ /* 0x000162000c1e1500 */
[C---:B------:R-:W-:Y:S01]  /*7620*/  ISETP.GT.AND P1, PT, R0.reuse, 0xb, PT ;  /* 0x0000000b0000780c */ /* 0x040fe20003f24270 */
[----:B------:R-:W-:Y:S01]  /*7630*/  IMAD.X R7, R203, 0x1, R61, P5 ;  /* 0x00000001cb077824 */ /* 0x000fe200028e063d */
[----:B------:R-:W-:Y:S02]  /*7640*/  ISETP.GT.AND P4, PT, R0, 0xc, PT ;  /* 0x0000000c0000780c */ /* 0x000fe40003f84270 */
        /* <DEDUP_REMOVED lines=47> */
[----:B------:R-:W-:Y:S01]  /*7940*/  ISETP.GT.AND P4, PT, R0, 0x15, PT ;  /* 0x000000150000780c */ /* 0x000fe20003f84270 */
[----:B------:R-:W-:Y:S01]  /*7950*/  IMAD.X R7, R203, 0x1, R199, P5 ;  /* 0x00000001cb077824 */ /* 0x000fe200028e06c7 */
[----:B------:R-:W-:-:S04]  /*7960*/  PRMT R215, RZ, 0x7610, R215 ;  /* 0x00007610ffd77816 */ /* 0x000fc800000000d7 */
[----:B------:R1:W5:Y:S01]  /*7970*/  @P1 LDG.E.U16 R212, desc[UR22][R6.64] ;  /* 0x0000001606d41981 */ /* 0x000362000c1e1500 */
[-C--:B0-----:R-:W-:Y:S02]  /*7980*/  LEA R4, P5, R41, R202.reuse, 0x1 ;  /* 0x000000ca29047211 */ /* 0x081fe400078a08ff */
[C---:B------:R-:W-:Y:S02]  /*7990*/  ISETP.GT.AND P1, PT, R0.reuse, 0x17, PT ;  /* 0x000000170000780c */ /* 0x040fe40003f24270 */
[----:B------:R-:W-:Y:S01]  /*79a0*/  ISETP.GT.AND P3, PT, R0, 0x16, PT ;  /* 0x000000160000780c */ /* 0x000fe20003f64270 */
[----:B------:R-:W-:Y:S01]  /*79b0*/  IMAD.X R5, R203, 0x1, R200, P5 ;  /* 0x00000001cb057824 */ /* 0x000fe200028e06c8 */
[-C--:B------:R-:W-:Y:S02]  /*79c0*/  LEA R8, P5, R43, R202.reuse, 0x1 ;  /* 0x000000ca2b087211 */ /* 0x080fe400078a08ff */
[----:B-1----:R-:W-:Y:S02]  /*79d0*/  LEA R6, P6, R42, R202, 0x1 ;  /* 0x000000ca2a067211 */ /* 0x002fe400078c08ff */
[----:B------:R0:W5:Y:S01]  /*79e0*/  @P4 LDG.E.U16 R215, desc[UR22][R4.64] ;  /* 0x0000001604d74981 */ /* 0x000162000c1e1500 */
[----:B------:R-:W-:Y:S01]  /*79f0*/  SHF.R.S32.HI R227, RZ, 0x1f, R44 ;  /* 0x0000001fffe37819 */ /* 0x000fe2000001142c */
[C---:B------:R-:W-:Y:S01]  /*7a00*/  IMAD.X R9, R203.reuse, 0x1, R204, P5 ;  /* 0x00000001cb097824 */ /* 0x040fe200028e06cc */
[----:B------:R-:W-:Y:S01]  /*7a10*/  PRMT R216, RZ, 0x7610, R216 ;  /* 0x00007610ffd87816 */ /* 0x000fe200000000d8 */
[----:B------:R-:W-:Y:S01]  /*7a20*/  IMAD.X R7, R203, 0x1, R201, P6 ;  /* 0x00000001cb077824 */ /* 0x000fe200030e06c9 */
[----:B------:R-:W-:-:S02]  /*7a30*/  SHF.L.U64.HI R227, R44, 0x1, R227 ;  /* 0x000000012ce37819 */ /* 0x000fc400000102e3 */
[----:B------:R-:W-:Y:S02]  /*7a40*/  PRMT R214, RZ, 0x7610, R214 ;  /* 0x00007610ffd67816 */ /* 0x000fe400000000d6 */
[----:B------:R1:W5:Y:S01]  /*7a50*/  @P1 LDG.E.U16 R216, desc[UR22][R8.64] ;  /* 0x0000001608d81981 */ /* 0x000362000c1e1500 */
[----:B0-----:R-:W-:Y:S02]  /*7a60*/  LEA R4, P6, R44, R202, 0x1 ;  /* 0x000000ca2c047211 */ /* 0x001fe400078c08ff */
[----:B------:R-:W-:Y:S01]  /*7a70*/  SHF.R.S32.HI R228, RZ, 0x1f, R45 ;  /* 0x0000001fffe47819 */ /* 0x000fe2000001142d */
[----:B------:R0:W5:Y:S01]  /*7a80*/  @P3 LDG.E.U16 R214, desc[UR22][R6.64] ;  /* 0x0000001606d63981 */ /* 0x000162000c1e1500 */
[----:B------:R-:W-:Y:S01]  /*7a90*/  ISETP.GT.AND P1, PT, R0, 0x19, PT ;  /* 0x000000190000780c */ /* 0x000fe20003f24270 */
[----:B------:R-:W-:Y:S01]  /*7aa0*/  IMAD.X R5, R203, 0x1, R227, P6 ;  /* 0x00000001cb057824 */ /* 0x000fe200030e06e3 */
[----:B------:R-:W-:Y:S02]  /*7ab0*/  SHF.R.S32.HI R227, RZ, 0x1f, R46 ;  /* 0x0000001fffe37819 */ /* 0x000fe4000001142e */
[----:B------:R-:W-:-:S02]  /*7ac0*/  SHF.L.U64.HI R228, R45, 0x1, R228 ;  /* 0x000000012de47819 */ /* 0x000fc400000102e4 */
[----:B------:R-:W-:Y:S02]  /*7ad0*/  ISETP.GT.AND P3, PT, R0, 0x18, PT ;  /* 0x000000180000780c */ /* 0x000fe40003f64270 */
[CC--:B-1----:R-:W-:Y:S02]  /*7ae0*/  LEA R8, P6, R46.reuse, R202.reuse, 0x1 ;  /* 0x000000ca2e087211 */ /* 0x0c2fe400078c08ff */
[----:B0-----:R-:W-:Y:S02]  /*7af0*/  LEA R6, P5, R45, R202, 0x1 ;  /* 0x000000ca2d067211 */ /* 0x001fe400078a08ff */
[----:B------:R-:W-:Y:S02]  /*7b00*/  SHF.L.U64.HI R227, R46, 0x1, R227 ;  /* 0x000000012ee37819 */ /* 0x000fe400000102e3 */
[----:B------:R-:W-:Y:S01]  /*7b10*/  ISETP.GT.AND P4, PT, R0, 0x1a, PT ;  /* 0x0000001a0000780c */ /* 0x000fe20003f84270 */
[C---:B------:R-:W-:Y:S01]  /*7b20*/  IMAD.X R7, R203.reuse, 0x1, R228, P5 ;  /* 0x00000001cb077824 */ /* 0x040fe200028e06e4 */
[----:B------:R-:W-:Y:S01]  /*7b30*/  PRMT R219, RZ, 0x7610, R219 ;  /* 0x00007610ffdb7816 */ /* 0x000fe200000000db */
[----:B------:R-:W-:Y:S01]  /*7b40*/  IMAD.X R9, R203, 0x1, R227, P6 ;  /* 0x00000001cb097824 */ /* 0x000fe200030e06e3 */
[----:B------:R-:W-:-:S02]  /*7b50*/  SHF.R.S32.HI R227, RZ, 0x1f, R48 ;  /* 0x0000001fffe37819 */ /* 0x000fc40000011430 */
[----:B------:R-:W-:Y:S02]  /*7b60*/  PRMT R218, RZ, 0x7610, R218 ;  /* 0x00007610ffda7816 */ /* 0x000fe400000000da */
[----:B------:R-:W-:Y:S01]  /*7b70*/  PRMT R217, RZ, 0x7610, R217 ;  /* 0x00007610ffd97816 */ /* 0x000fe200000000d9 */
[----:B------:R0:W5:Y:S01]  /*7b80*/  @P1 LDG.E.U16 R219, desc[UR22][R6.64] ;  /* 0x0000001606db1981 */ /* 0x000162000c1e1500 */
[----:B------:R-:W-:Y:S02]  /*7b90*/  SHF.R.S32.HI R228, RZ, 0x1f, R47 ;  /* 0x0000001fffe47819 */ /* 0x000fe4000001142f */
[----:B------:R-:W-:Y:S01]  /*7ba0*/  SHF.L.U64.HI R227, R48, 0x1, R227 ;  /* 0x0000000130e37819 */ /* 0x000fe200000102e3 */
[----:B------:R1:W5:Y:S01]  /*7bb0*/  @P3 LDG.E.U16 R218, desc[UR22][R4.64] ;  /* 0x0000001604da3981 */ /* 0x000362000c1e1500 */
[----:B------:R-:W-:-:S03]  /*7bc0*/  SHF.L.U64.HI R228, R47, 0x1, R228 ;  /* 0x000000012fe47819 */ /* 0x000fc600000102e4 */
[----:B------:R4:W5:Y:S01]  /*7bd0*/  @P4 LDG.E.U16 R217, desc[UR22][R8.64] ;  /* 0x0000001608d94981 */ /* 0x000962000c1e1500 */
[-C--:B0-----:R-:W-:Y:S02]  /*7be0*/  LEA R6, P6, R48, R202.reuse, 0x1 ;  /* 0x000000ca30067211 */ /* 0x081fe400078c08ff */
[C---:B------:R-:W-:Y:S02]  /*7bf0*/  ISETP.GT.AND P4, PT, R0.reuse, 0x1c, PT ;  /* 0x0000001c0000780c */ /* 0x040fe40003f84270 */
[----:B-1----:R-:W-:Y:S01]  /*7c00*/  LEA R4, P1, R47, R202, 0x1 ;  /* 0x000000ca2f047211 */ /* 0x002fe200078208ff */
[C---:B------:R-:W-:Y:S01]  /*7c10*/  IMAD.X R7, R203.reuse, 0x1, R227, P6 ;  /* 0x00000001cb077824 */ /* 0x040fe200030e06e3 */
[----:B------:R-:W-:Y:S02]  /*7c20*/  SHF.R.S32.HI R227, RZ, 0x1f, R49 ;  /* 0x0000001fffe37819 */ /* 0x000fe40000011431 */
[C---:B------:R-:W-:Y:S01]  /*7c30*/  ISETP.GT.AND P3, PT, R0.reuse, 0x1d, PT ;  /* 0x0000001d0000780c */ /* 0x040fe20003f64270 */
[----:B------:R-:W-:Y:S01]  /*7c40*/  IMAD.X R5, R203, 0x1, R228, P1 ;  /* 0x00000001cb057824 */ /* 0x000fe200008e06e4 */
[----:B------:R-:W-:-:S02]  /*7c50*/  ISETP.GT.AND P1, PT, R0, RZ, PT ;  /* 0x000000ff0000720c */ /* 0x000fc40003f24270 */
[C---:B----4-:R-:W-:Y:S02]  /*7c60*/  LEA R8, P6, R49.reuse, R202, 0x1 ;  /* 0x000000ca31087211 */ /* 0x050fe400078c08ff */
[----:B------:R-:W-:Y:S02]  /*7c70*/  SHF.L.U64.HI R227, R49, 0x1, R227 ;  /* 0x0000000131e37819 */ /* 0x000fe400000102e3 */
[----:B------:R-:W-:Y:S02]  /*7c80*/  PRMT R220, RZ, 0x7610, R220 ;  /* 0x00007610ffdc7816 */ /* 0x000fe400000000dc */
[----:B------:R-:W-:Y:S01]  /*7c90*/  ISETP.GT.AND P5, PT, R0, 0x1b, PT ;  /* 0x0000001b0000780c */ /* 0x000fe20003fa4270 */
[----:B------:R-:W-:Y:S01]  /*7ca0*/  IMAD.X R9, R203, 0x1, R227, P6 ;  /* 0x00000001cb097824 */ /* 0x000fe200030e06e3 */
[----:B------:R-:W-:Y:S02]  /*7cb0*/  PRMT R221, RZ, 0x7610, R221 ;  /* 0x00007610ffdd7816 */ /* 0x000fe400000000dd */
[----:B------:R-:W-:Y:S01]  /*7cc0*/  SHF.R.S32.HI R227, RZ, 0x1f, R50 ;  /* 0x0000001fffe37819 */ /* 0x000fe20000011432 */
[----:B------:R0:W5:Y:S01]  /*7cd0*/  @P4 LDG.E.U16 R220, desc[UR22][R6.64] ;  /* 0x0000001606dc4981 */ /* 0x000162000c1e1500 */
[----:B------:R-:W-:-:S02]  /*7ce0*/  PRMT R223, RZ, 0x7610, R223 ;  /* 0x00007610ffdf7816 */ /* 0x000fc400000000df */
[C---:B------:R-:W-:Y:S01]  /*7cf0*/  SHF.L.U64.HI R227, R50.reuse, 0x1, R227 ;  /* 0x0000000132e37819 */ /* 0x040fe200000102e3 */
[----:B------:R1:W5:Y:S01]  /*7d00*/  @P3 LDG.E.U16 R221, desc[UR22][R8.64] ;  /* 0x0000001608dd3981 */ /* 0x000362000c1e1500 */
[----:B------:R-:W-:Y:S02]  /*7d10*/  PRMT R222, RZ, 0x7610, R222 ;  /* 0x00007610ffde7816 */ /* 0x000fe400000000de */
[----:B0-----:R-:W-:-:S04]  /*7d20*/  LEA R6, P6, R50, R202, 0x1 ;  /* 0x000000ca32067211 */ /* 0x001fc800078c08ff */
[----:B------:R0:W5:Y:S01]  /*7d30*/  @P5 LDG.E.U16 R222, desc[UR22][R4.64] ;  /* 0x0000001604de5981 */ /* 0x000162000c1e1500 */
[----:B-1----:R-:W-:Y:S02]  /*7d40*/  @P1 IMAD.MOV.U32 R8, RZ, RZ, R202 ;  /* 0x000000ffff081224 */ /* 0x002fe400078e00ca */
[----:B------:R-:W-:Y:S02]  /*7d50*/  @P1 IMAD.MOV.U32 R9, RZ, RZ, R203 ;  /* 0x000000ffff091224 */ /* 0x000fe400078e00cb */
[----:B------:R-:W-:Y:S01]  /*7d60*/  IMAD.X R7, R203, 0x1, R227, P6 ;  /* 0x00000001cb077824 */ /* 0x000fe200030e06e3 */
[----:B------:R-:W-:Y:S02]  /*7d70*/  SHF.R.S32.HI R227, RZ, 0x1f, R52 ;  /* 0x0000001fffe37819 */ /* 0x000fe40000011434 */
[C---:B------:R-:W-:Y:S01]  /*7d80*/  ISETP.GT.AND P3, PT, R0.reuse, 0x1e, PT ;  /* 0x0000001e0000780c */ /* 0x040fe20003f64270 */
[----:B------:R1:W5:Y:S01]  /*7d90*/  @P1 LDG.E.U16 R223, desc[UR22][R8.64] ;  /* 0x0000001608df1981 */ /* 0x000362000c1e1500 */
[----:B------:R-:W-:-:S02]  /*7da0*/  ISETP.GT.AND P4, PT, R0, 0x1f, PT ;  /* 0x0000001f0000780c */ /* 0x000fc40003f84270 */
[----:B------:R-:W-:Y:S01]  /*7db0*/  ISETP.GT.AND P6, PT, R0, 0x1, PT ;  /* 0x000000010000780c */ /* 0x000fe20003fc4270 */
[----:B------:R-:W-:Y:S01]  /*7dc0*/  USHF.L.U32 UR4, UR4, 0x1f, URZ ;  /* 0x0000001f04047899 */ /* 0x000fe200080006ff */
[CC--:B0-----:R-:W-:Y:S02]  /*7dd0*/  LEA R4, P5, R52.reuse, R202.reuse, 0x1 ;  /* 0x000000ca34047211 */ /* 0x0c1fe400078a08ff */
[----:B------:R-:W-:Y:S02]  /*7de0*/  SHF.L.U64.HI R227, R52, 0x1, R227 ;  /* 0x0000000134e37819 */ /* 0x000fe400000102e3 */
[----:B-1----:R-:W-:Y:S02]  /*7df0*/  IADD3 R8, P1, PT, R2, R202, RZ ;  /* 0x000000ca02087210 */ /* 0x002fe40007f3e0ff */
[----:B------:R-:W-:Y:S01]  /*7e00*/  PRMT R224, RZ, 0x7610, R224 ;  /* 0x00007610ffe07816 */ /* 0x000fe200000000e0 */
[C---:B------:R-:W-:Y:S01]  /*7e10*/  IMAD.X R5, R203.reuse, 0x1, R227, P5 ;  /* 0x00000001cb057824 */ /* 0x040fe200028e06e3 */
[----:B------:R-:W-:Y:S01]  /*7e20*/  PRMT R225, RZ, 0x7610, R225 ;  /* 0x00007610ffe17816 */ /* 0x000fe200000000e1 */
[----:B------:R-:W-:Y:S01]  /*7e30*/  IMAD.X R9, R203, 0x1, R51, P1 ;  /* 0x00000001cb097824 */ /* 0x000fe200008e0633 */
[----:B------:R-:W-:Y:S01]  /*7e40*/  PRMT R226, RZ, 0x7610, R226 ;  /* 0x00007610ffe27816 */ /* 0x000fe200000000e2 */
[----:B------:R-:W-:Y:S01]  /*7e50*/  IMAD.U32 R227, RZ, RZ, UR4 ;  /* 0x00000004ffe37e24 */ /* 0x000fe2000f8e00ff */
[----:B------:R-:W5:Y:S04]  /*7e60*/  @P3 LDG.E.U16 R224, desc[UR22][R6.64] ;  /* 0x0000001606e03981 */ /* 0x000f68000c1e1500 */
[----:B------:R2:W5:Y:S04]  /*7e70*/  @P4 LDG.E.U16 R226, desc[UR22][R4.64] ;  /* 0x0000001604e24981 */ /* 0x000568000c1e1500 */
[----:B------:R0:W5:Y:S01]  /*7e80*/  @P6 LDG.E.U16 R225, desc[UR22][R8.64] ;  /* 0x0000001608e16981 */ /* 0x000162000c1e1500 */
[----:B------:R-:W1:Y:S01]  /*7e90*/  SYNCS.PHASECHK.TRANS64.TRYWAIT P1, [UR8], R227 ;  /* 0x000000e3ff0075a7 */ /* 0x000e620008021108 */
[----:B--2---:R-:W-:-:S02]  /*7ea0*/  PRMT R5, R10, 0x5410, R12 ;  /* 0x000054100a057816 */ /* 0x004fc4000000000c */
[----:B---3--:R-:W-:Y:S01]  /*7eb0*/  PRMT R6, R11, 0x5410, R14 ;  /* 0x000054100b067816 */ /* 0x008fe2000000000e */
[----:B01----:R-:W-:Y:S06]  /*7ec0*/  @!P1 BRA `(.L_x_9) ;  /* 0x0000009800209947 */ /* 0x003fec0003800000 */
.L_x_17:
[----:B------:R0:W-:Y:S01]  /*7ed0*/  STL [R1+0xc], R2 ;  /* 0x00000c0201007387 */ /* 0x0001e20000100800 */
[----:B-----5:R-:W-:Y:S01]  /*7ee0*/  PRMT R7, R13, 0x5410, R16 ;  /* 0x000054100d077816 */ /* 0x020fe20000000010 */
[C---:B------:R-:W-:Y:S01]  /*7ef0*/  IMAD.WIDE R72, R34.reuse, 0x2, R72 ;  /* 0x0000000222487825 */ /* 0x040fe200078e0248 */
[----:B------:R-:W-:Y:S02]  /*7f00*/  PRMT R8, R15, 0x5410, R18 ;  /* 0x000054100f087816 */ /* 0x000fe40000000012 */
[----:B------:R-:W-:Y:S01]  /*7f10*/  PRMT R9, R17, 0x5410, R205 ;  /* 0x0000541011097816 */ /* 0x000fe200000000cd */
[----:B------:R-:W-:Y:S01]  /*7f20*/  IMAD.WIDE R76, R34, 0x2, R76 ;  /* 0x00000002224c7825 */ /* 0x000fe200078e024c */
[----:B------:R-:W-:Y:S02]  /*7f30*/  PRMT R10, R19, 0x5410, R207 ;  /* 0x00005410130a7816 */ /* 0x000fe400000000cf */
[----:B------:R-:W-:Y:S01]  /*7f40*/  PRMT R11, R206, 0x5410, R209 ;  /* 0x00005410ce0b7816 */ /* 0x000fe200000000d1 */
[----:B0-----:R-:W0:Y:S01]  /*7f50*/  S2R R2, SR_TID.X ;  /* 0x0000000000027919 */ /* 0x001e220000002100 */
[----:B------:R-:W-:Y:S01]  /*7f60*/  PRMT R12, R208, 0x5410, R211 ;  /* 0x00005410d00c7816 */ /* 0x000fe200000000d3 */
[----:B------:R-:W-:Y:S01]  /*7f70*/  IMAD.WIDE R80, R34, 0x2, R80 ;  /* 0x0000000222507825 */ /* 0x000fe200078e0250 */
[----:B------:R-:W-:-:S02]  /*7f80*/  PRMT R13, R210, 0x5410, R213 ;  /* 0x00005410d20d7816 */ /* 0x000fc400000000d5 */
[----:B------:R-:W-:Y:S01]  /*7f90*/  PRMT R14, R212, 0x5410, R215 ;  /* 0x00005410d40e7816 */ /* 0x000fe200000000d7 */
[----:B------:R-:W-:Y:S01]  /*7fa0*/  IMAD.WIDE R84, R34, 0x2, R84 ;  /* 0x0000000222547825 */ /* 0x000fe200078e0254 */
[----:B------:R-:W-:Y:S02]  /*7fb0*/  PRMT R15, R214, 0x5410, R216 ;  /* 0x00005410d60f7816 */ /* 0x000fe400000000d8 */
[----:B------:R-:W-:Y:S01]  /*7fc0*/  PRMT R16, R218, 0x5410, R219 ;  /* 0x00005410da107816 */ /* 0x000fe200000000db */
[----:B------:R-:W-:Y:S01]  /*7fd0*/  IMAD.WIDE R88, R34, 0x2, R88 ;  /* 0x0000000222587825 */ /* 0x000fe200078e0258 */
[----:B------:R-:W-:Y:S02]  /*7fe0*/  PRMT R17, R217, 0x5410, R222 ;  /* 0x00005410d9117816 */ /* 0x000fe400000000de */
[----:B------:R-:W-:Y:S01]  /*7ff0*/  PRMT R18, R220, 0x5410, R221 ;  /* 0x00005410dc127816 */ /* 0x000fe200000000dd */
[----:B------:R-:W-:Y:S01]  /*8000*/  IMAD.WIDE R92, R34, 0x2, R92 ;  /* 0x00000002225c7825 */ /* 0x000fe200078e025c */
[----:B------:R-:W-:-:S02]  /*8010*/  PRMT R19, R224, 0x5410, R226 ;  /* 0x00005410e0137816 */ /* 0x000fc400000000e2 */
[----:B------:R-:W-:Y:S01]  /*8020*/  PRMT R4, R223, 0x5410, R225 ;  /* 0x00005410df047816 */ /* 0x000fe200000000e1 */
[----:B------:R-:W-:-:S03]  /*8030*/  IMAD.WIDE R96, R34, 0x2, R96 ;  /* 0x0000000222607825 */ /* 0x000fc600078e0260 */
[----:B------:R1:W-:Y:S01]  /*8040*/  STTM.x16 tmem[UR12+0x100], R4 ;  /* 0x00010004000079ed */ /* 0x0003e2000824000c */
[----:B------:R-:W2:Y:S01]  /*8050*/  FENCE.VIEW.ASYNC.T ;  /* 0x00000000000073c6 */ /* 0x000ea20000000200 */
[----:B------:R-:W-:-:S04]  /*8060*/  IMAD.WIDE R100, R34, 0x2, R100 ;  /* 0x0000000222647825 */ /* 0x000fc800078e0264 */
[----:B------:R-:W-:-:S04]  /*8070*/  IMAD.WIDE R104, R34, 0x2, R104 ;  /* 0x0000000222687825 */ /* 0x000fc800078e0268 */
[----:B------:R-:W-:Y:S01]  /*8080*/  IMAD.WIDE R108, R34, 0x2, R108 ;  /* 0x00000002226c7825 */ /* 0x000fe200078e026c */
[----:B0-----:R-:W-:-:S03]  /*8090*/  LOP3.LUT R2, R2, 0x1f, RZ, 0xc0, !PT ;  /* 0x0000001f02027812 */ /* 0x001fc600078ec0ff */
[----:B------:R-:W-:Y:S01]  /*80a0*/  IMAD.WIDE R112, R34, 0x2, R112 ;  /* 0x0000000222707825 */ /* 0x000fe200078e0270 */
[----:B------:R-:W-:Y:S02]  /*80b0*/  ISETP.GE.AND P1, PT, R2, R0, PT ;  /* 0x000000000200720c */ /* 0x000fe40003f26270 */
[----:B------:R-:W-:Y:S01]  /*80c0*/  PRMT R205, RZ, 0x7610, R205 ;  /* 0x00007610ffcd7816 */ /* 0x000fe200000000cd */
[C---:B------:R-:W-:Y:S01]  /*80d0*/  IMAD.WIDE R116, R34.reuse, 0x2, R116 ;  /* 0x0000000222747825 */ /* 0x040fe200078e0274 */
[----:B------:R-:W-:Y:S01]  /*80e0*/  PRMT R207, RZ, 0x7610, R207 ;  /* 0x00007610ffcf7816 */ /* 0x000fe200000000cf */
[----:B------:R0:W5:Y:S01]  /*80f0*/  LDL.LU R2, [R1+0xc] ;  /* 0x00000c0001027983 */ /* 0x0001620000300800 */
[----:B------:R-:W-:Y:S01]  /*8100*/  PRMT R209, RZ, 0x7610, R209 ;  /* 0x00007610ffd17816 */ /* 0x000fe200000000d1 */
[C---:B------:R-:W-:Y:S01]  /*8110*/  IMAD.WIDE R120, R34.reuse, 0x2, R120 ;  /* 0x0000000222787825 */ /* 0x040fe200078e0278 */
[----:B------:R-:W-:Y:S02]  /*8120*/  PRMT R211, RZ, 0x7610, R211 ;  /* 0x00007610ffd37816 */ /* 0x000fe400000000d3 */
[----:B------:R-:W-:Y:S01]  /*8130*/  PRMT R213, RZ, 0x7610, R213 ;  /* 0x00007610ffd57816 */ /* 0x000fe200000000d5 */
[----:B------:R-:W-:Y:S01]  /*8140*/  IMAD.WIDE R124, R34, 0x2, R124 ;  /* 0x00000002227c7825 */ /* 0x000fe200078e027c */
[----:B------:R-:W-:-:S02]  /*8150*/  PRMT R215, RZ, 0x7610, R215 ;  /* 0x00007610ffd77816 */ /* 0x000fc400000000d7 */
[----:B------:R-:W-:Y:S01]  /*8160*/  PRMT R217, RZ, 0x7610, R217 ;  /* 0x00007610ffd97816 */ /* 0x000fe200000000d9 */
[C---:B------:R-:W-:Y:S01]  /*8170*/  IMAD.WIDE R128, R34.reuse, 0x2, R128 ;  /* 0x0000000222807825 */ /* 0x040fe200078e0280 */
[----:B------:R-:W-:Y:S02]  /*8180*/  PRMT R219, RZ, 0x7610, R219 ;  /* 0x00007610ffdb7816 */ /* 0x000fe400000000db */
[----:B------:R-:W-:Y:S01]  /*8190*/  PRMT R221, RZ, 0x7610, R221 ;  /* 0x00007610ffdd7816 */ /* 0x000fe200000000dd */
[C---:B------:R-:W-:Y:S01]  /*81a0*/  IMAD.WIDE R132, R34.reuse, 0x2, R132 ;  /* 0x0000000222847825 */ /* 0x040fe200078e0284 */
[----:B--2---:R-:W-:Y:S01]  /*81b0*/  BAR.SYNC.DEFER_BLOCKING 0x0 ;  /* 0x0000000000007b1d */ /* 0x004fe20000010000 */
[----:B------:R-:W-:Y:S02]  /*81c0*/  PRMT R223, RZ, 0x7610, R223 ;  /* 0x00007610ffdf7816 */ /* 0x000fe400000000df */
[----:B-1----:R-:W-:Y:S01]  /*81d0*/  PRMT R4, RZ, 0x7610, R4 ;  /* 0x00007610ff047816 */ /* 0x002fe20000000004 */
[----:B------:R-:W-:Y:S01]  /*81e0*/  IMAD.WIDE R136, R34, 0x2, R136 ;  /* 0x0000000222887825 */ /* 0x000fe200078e0288 */
[----:B------:R-:W-:-:S02]  /*81f0*/  PRMT R6, RZ, 0x7610, R6 ;  /* 0x00007610ff067816 */ /* 0x000fc40000000006 */
[----:B------:R-:W-:Y:S01]  /*8200*/  PRMT R8, RZ, 0x7610, R8 ;  /* 0x00007610ff087816 */ /* 0x000fe20000000008 */
[C---:B------:R-:W-:Y:S01]  /*8210*/  IMAD.WIDE R140, R34.reuse, 0x2, R140 ;  /* 0x00000002228c7825 */ /* 0x040fe200078e028c */
[----:B------:R-:W-:Y:S02]  /*8220*/  PRMT R10, RZ, 0x7610, R10 ;  /* 0x00007610ff0a7816 */ /* 0x000fe4000000000a */
        /* <DEDUP_REMOVED lines=11> */
[----:B------:R-:W-:Y:S01]  /*82e0*/  PRMT R231, RZ, 0x7610, R231 ;  /* 0x00007610ffe77816 */ /* 0x000fe200000000e7 */
[----:B------:R-:W2:Y:S01]  /*82f0*/  @!P1 LDG.E.U16 R211, desc[UR22][R152.64] ;  /* 0x0000001698d39981 */ /* 0x000ea2000c1e1500 */
[----:B------:R-:W-:Y:S01]  /*8300*/  PRMT R232, RZ, 0x7610, R232 ;  /* 0x00007610ffe87816 */ /* 0x000fe200000000e8 */
[C---:B------:R-:W-:Y:S01]  /*8310*/  IMAD.WIDE R160, R34.reuse, 0x2, R160 ;  /* 0x0000000222a07825 */ /* 0x040fe200078e02a0 */
[----:B------:R-:W-:Y:S01]  /*8320*/  PRMT R233, RZ, 0x7610, R233 ;  /* 0x00007610ffe97816 */ /* 0x000fe200000000e9 */
[----:B------:R-:W3:Y:S01]  /*8330*/  @!P1 LDG.E.U16 R209, desc[UR22][R156.64] ;  /* 0x000000169cd19981 */ /* 0x000ee2000c1e1500 */
[----:B------:R-:W-:Y:S01]  /*8340*/  PRMT R234, RZ, 0x7610, R234 ;  /* 0x00007610ffea7816 */ /* 0x000fe200000000ea */
[C---:B------:R-:W-:Y:S01]  /*8350*/  IMAD.WIDE R164, R34.reuse, 0x2, R164 ;  /* 0x0000000222a47825 */ /* 0x040fe200078e02a4 */
[----:B------:R-:W-:Y:S01]  /*8360*/  PRMT R235, RZ, 0x7610, R235 ;  /* 0x00007610ffeb7816 */ /* 0x000fe200000000eb */
[----:B------:R-:W4:Y:S01]  /*8370*/  @!P1 LDG.E.U16 R207, desc[UR22][R160.64] ;  /* 0x00000016a0cf9981 */ /* 0x000f22000c1e1500 */
        /* <DEDUP_REMOVED lines=75> */
[----:B------:R-:W4:Y:S02]  /*8830*/  @!P1 LDG.E.U16 R231, desc[UR22][R112.64] ;  /* 0x0000001670e79981 */ /* 0x000f24000c1e1500 */
[----:B------:R-:W-:-:S02]  /*8840*/  IMAD.WIDE R118, R34, 0x2, R118 ;  /* 0x0000000222767825 */ /* 0x000fc400078e0276 */
[----:B------:R-:W4:Y:S02]  /*8850*/  @!P1 LDG.E.U16 R232, desc[UR22][R108.64] ;  /* 0x000000166ce89981 */ /* 0x000f24000c1e1500 */
[C---:B------:R-:W-:Y:S02]  /*8860*/  IMAD.WIDE R122, R34.reuse, 0x2, R122 ;  /* 0x00000002227a7825 */ /* 0x040fe400078e027a */
[----:B------:R-:W4:Y:S02]  /*8870*/  @!P1 LDG.E.U16 R233, desc[UR22][R104.64] ;  /* 0x0000001668e99981 */ /* 0x000f24000c1e1500 */
[C---:B------:R-:W-:Y:S02]  /*8880*/  IMAD.WIDE R126, R34.reuse, 0x2, R126 ;  /* 0x00000002227e7825 */ /* 0x040fe400078e027e */
        /* <DEDUP_REMOVED lines=35> */
[----:B------:R-:W-:Y:S02]  /*8ac0*/  IMAD.WIDE R70, R34, 0x2, R70 ;  /* 0x0000000222467825 */ /* 0x000fe400078e0246 */
[----:B------:R-:W4:Y:S04]  /*8ad0*/  @!P1 LDG.E.U16 R5, desc[UR22][R194.64] ;  /* 0x00000016c2059981 */ /* 0x000f28000c1e1500 */
        /* <DEDUP_REMOVED lines=20> */
[----:B------:R-:W4:Y:S01]  /*8c20*/  @!P1 LDG.E.U16 R252, desc[UR22][R70.64] ;  /* 0x0000001646fc9981 */ /* 0x000f22000c1e1500 */
[----:B------:R-:W-:Y:S01]  /*8c30*/  BAR.SYNC.DEFER_BLOCKING 0x0 ;  /* 0x0000000000007b1d */ /* 0x000fe20000010000 */
[----:B------:R-:W-:-:S04]  /*8c40*/  ULEA UR8, UR21, UR11, 0x3 ;  /* 0x0000000b15087291 */ /* 0x000fc8000f8e18ff */
[----:B------:R-:W-:Y:S01]  /*8c50*/  UIADD3 UR8, UPT, UPT, UR8, 0x8000, URZ ;  /* 0x0000800008087890 */ /* 0x000fe2000fffe0ff */
[----:B--2---:R0:W-:Y:S04]  /*8c60*/  STS.U16 [R32+UR11+0x5600], R211 ;  /* 0x005600d320007988 */ /* 0x0041e8000800040b */
[----:B---3--:R0:W-:Y:S04]  /*8c70*/  STS.U16 [R32+UR11+0x5400], R209 ;  /* 0x005400d120007988 */ /* 0x0081e8000800040b */
[----:B----4-:R0:W-:Y:S04]  /*8c80*/  STS.U16 [R32+UR11+0x5200], R207 ;  /* 0x005200cf20007988 */ /* 0x0101e8000800040b */
        /* <DEDUP_REMOVED lines=62> */
[----:B-1----:R-:W1:Y:S02]  /*9070*/  FENCE.VIEW.ASYNC.S ;  /* 0x00000000000073c6 */ /* 0x002e640000000000 */
[----:B-1----:R-:W-:Y:S06]  /*9080*/  BAR.SYNC.DEFER_BLOCKING 0x0 ;  /* 0x0000000000007b1d */ /* 0x002fec0000010000 */
[----:B------:R-:W-:Y:S05]  /*9090*/  @P0 BRA `(.L_x_10) ;  /* 0x0000000000340947 */ /* 0x000fea0003800000 */
[----:B------:R-:W-:Y:S01]  /*90a0*/  UIADD3 UR24, UPT, UPT, UR10, 0x108, URZ ;  /* 0x000001080a187890 */ /* 0x000fe2000fffe0ff */
[----:B------:R-:W-:Y:S01]  /*90b0*/  UMOV UR16, UR6 ;  /* 0x0000000600107c82 */ /* 0x000fe20008000000 */
[----:B------:R-:W-:Y:S01]  /*90c0*/  UMOV UR17, 0x80004020 ;  /* 0x8000402000117882 */ /* 0x000fe20000000000 */
[----:B------:R-:W-:Y:S01]  /*90d0*/  UMOV UR18, 0x0 ;  /* 0x0000000000127882 */ /* 0x000fe20000000000 */
[----:B------:R-:W-:Y:S01]  /*90e0*/  UMOV UR19, 0x8400010 ;  /* 0x0840001000137882 */ /* 0x000fe20000000000 */
[----:B------:R-:W-:Y:S01]  /*90f0*/  UMOV UR9, URZ ;  /* 0x000000ff00097c82 */ /* 0x000fe20008000000 */
[----:B------:R-:W-:Y:S01]  /*9100*/  UMOV UR26, 0x0 ;  /* 0x00000000001a7882 */ /* 0x000fe20000000000 */
[----:B------:R-:W-:Y:S01]  /*9110*/  UMOV UR27, 0x8400010 ;  /* 0x08400010001b7882 */ /* 0x000fe20000000000 */
[----:B------:R1:W-:Y:S01]  /*9120*/  UTCHMMA tmem[UR13], gdesc[UR16], tmem[UR10], tmem[UR18], idesc[UR19], UPT ;  /* 0x00ff12100d0079ea */ /* 0x0003e2000b80000a */
[----:B------:R-:W-:Y:S01]  /*9130*/  UMOV UR4, UR8 ;  /* 0x0000000800047c82 */ /* 0x000fe20008000000 */
[----:B------:R1:W-:Y:S01]  /*9140*/  UTCHMMA tmem[UR24], gdesc[UR14], tmem[UR10], tmem[UR26], idesc[UR27], UPT ;  /* 0x00ff1a0e180079ea */ /* 0x0003e2000b80000a */
[----:B------:R1:W-:Y:S01]  /*9150*/  UTCBAR [UR4], URZ ;  /* 0x000000ff040073e9 */ /* 0x0003e200080000ff */
[----:B------:R-:W-:-:S02]  /*9160*/  NOP ;  /* 0x0000000000007918 */ /* 0x000fc40000000000 */
.L_x_10:
[----:B------:R-:W-:Y:S01]  /*9170*/  UIADD3 UR21, UPT, UPT, UR21, 0x1, URZ ;  /* 0x0000000115157890 */ /* 0x000fe2000fffe0ff */
[----:B0-----:R-:W-:Y:S01]  /*9180*/  IMAD.MOV.U32 R4, RZ, RZ, R202 ;  /* 0x000000ffff047224 */ /* 0x001fe200078e00ca */
[----:B------:R-:W-:Y:S01]  /*9190*/  UIADD3 UR20, UPT, UPT, UR20, -0x1, URZ ;  /* 0xffffffff14147890 */ /* 0x000fe2000fffe0ff */
[----:B------:R-:W-:Y:S01]  /*91a0*/  IMAD.MOV.U32 R5, RZ, RZ, R203 ;  /* 0x000000ffff057224 */ /* 0x000fe200078e00cb */
[----:B------:R-:W-:Y:S01]  /*91b0*/  UISETP.GT.AND UP1, UPT, UR21, 0x1, UPT ;  /* 0x000000011500788c */ /* 0x000fe2000bf24270 */
[----:B------:R-:W-:Y:S02]  /*91c0*/  VIADD R0, R0, 0xffffffe0 ;  /* 0xffffffe000007836 */ /* 0x000fe40000000000 */
[----:B------:R-:W-:Y:S01]  /*91d0*/  IMAD.WIDE R4, R31, 0x2, R4 ;  /* 0x000000021f047825 */ /* 0x000fe200078e0204 */
[----:B-1----:R-:W-:Y:S02]  /*91e0*/  USEL UR4, URZ, 0x1, !UP1 ;  /* 0x00000001ff047887 */ /* 0x002fe4000c800000 */
[----:B------:R-:W-:Y:S01]  /*91f0*/  USEL UR21, UR21, URZ, !UP1 ;  /* 0x000000ff15157287 */ /* 0x000fe2000c800000 */
[----:B------:R-:W-:Y:S01]  /*9200*/  IMAD.MOV.U32 R202, RZ, RZ, R4 ;  /* 0x000000ffffca7224 */ /* 0x000fe200078e0004 */
[----:B------:R-:W-:Y:S01]  /*9210*/  UISETP.NE.U32.AND UP1, UPT, UR20, URZ, UPT ;  /* 0x000000ff1400728c */ /* 0x000fe2000bf25070 */
[----:B------:R-:W-:Y:S01]  /*9220*/  IMAD.MOV.U32 R203, RZ, RZ, R5 ;  /* 0x000000ffffcb7224 */ /* 0x000fe200078e0005 */
[----:B------:R-:W-:-:S03]  /*9230*/  ULOP3.LUT UR9, UR5, UR4, URZ, 0x3c, !UPT ;  /* 0x0000000405097292 */ /* 0x000fc6000f8e3cff */
[----:B------:R-:W-:-:S04]  /*9240*/  UMOV UR4, UR5 ;  /* 0x0000000500047c82 */ /* 0x000fc80008000000 */
[----:B------:R-:W-:Y:S01]  /*9250*/  UMOV UR5, UR9 ;  /* 0x0000000900057c82 */ /* 0x000fe20008000000 */
[----:B------:R-:W-:Y:S05]  /*9260*/  BRA.U UP1, `(.L_x_11) ;  /* 0xffffffe101407547 */ /* 0x000fea000b83ffff */
.L_x_8:
[----:B------:R-:W2:Y:S01]  /*9270*/  LDL.LU R6, [R1+0x8] ;  /* 0x0000080001067983 */ /* 0x000ea20000300800 */
[----:B------:R-:W0:Y:S03]  /*9280*/  LDCU.128 UR16, c[0x0][0x390] ;  /* 0x00007200ff1077ac */ /* 0x000e260008000c00 */
[----:B------:R-:W3:Y:S01]  /*9290*/  LDL.LU R5, [R1+0x4] ;  /* 0x0000040001057983 */ /* 0x000ee20000300800 */
[----:B------:R-:W1:Y:S03]  /*92a0*/  LDCU UR14, c[0x0][0x39c] ;  /* 0x00007380ff0e77ac */ /* 0x000e660008000800 */
[----:B------:R-:W0:Y:S01]  /*92b0*/  LDL.LU R4, [R1] ;  /* 0x0000000001047983 */ /* 0x000e220000300800 */
[----:B------:R-:W4:Y:S01]  /*92c0*/  LDCU UR6, c[0x0][0x3b4] ;  /* 0x00007680ff0677ac */ /* 0x000f220008000800 */
[----:B------:R-:W1:Y:S01]  /*92d0*/  S2R R7, SR_CgaCtaId ;  /* 0x0000000000077919 */ /* 0x000e620000008800 */
[----:B------:R-:W0:Y:S01]  /*92e0*/  LDCU UR5, c[0x0][0x3b8] ;  /* 0x00007700ff0577ac */ /* 0x000e220008000800 */
[----:B------:R-:W0:Y:S01]  /*92f0*/  LDCU UR7, c[0x0][0x39c] ;  /* 0x00007380ff0777ac */ /* 0x000e220008000800 */
[----:B------:R-:W0:Y:S01]  /*9300*/  LDCU UR9, c[0x0][0x39c] ;  /* 0x00007380ff0977ac */ /* 0x000e220008000800 */
[----:B------:R-:W0:Y:S01]  /*9310*/  LDCU UR13, c[0x0][0x39c] ;  /* 0x00007380ff0d77ac */ /* 0x000e220008000800 */
[----:B-1----:R-:W-:-:S05]  /*9320*/  IMAD.SHL.U32 R7, R7, 0x100, RZ ;  /* 0x0000010007077824 */ /* 0x002fca00078e00ff */
[----:B--2---:R-:W-:Y:S02]  /*9330*/  LOP3.LUT R0, R6, 0x100, R7, 0xf8, !PT ;  /* 0x0000010006007812 */ /* 0x004fe400078ef807 */
[----:B---3--:R-:W-:Y:S02]  /*9340*/  ISETP.GE.AND P3, PT, R5, 0x20, PT ;  /* 0x000000200500780c */ /* 0x008fe40003f66270 */
[----:B-----5:R-:W-:Y:S02]  /*9350*/  LOP3.LUT R2, R0, 0xff, RZ, 0xfc, !PT ;  /* 0x000000ff00027812 */ /* 0x020fe400078efcff */
[C---:B0-----:R-:W-:Y:S01]  /*9360*/  ISETP.GE.AND P0, PT, R4.reuse, UR18, PT ;  /* 0x0000001204007c0c */ /* 0x041fe2000bf06270 */
[----:B----4-:R-:W-:-:S03]  /*9370*/  IMAD R3, R4, UR6, RZ ;  /* 0x0000000604037c24 */ /* 0x010fc6000f8e02ff */
[----:B------:R-:W-:Y:S02]  /*9380*/  ISETP.LT.AND P1, PT, R2, UR14, !P0 ;  /* 0x0000000e02007c0c */ /* 0x000fe4000c721270 */
[----:B------:R-:W-:-:S03]  /*9390*/  LOP3.LUT R2, R0, 0x1, RZ, 0xfc, !PT ;  /* 0x0000000100027812 */ /* 0x000fc600078efcff */
[----:B------:R-:W-:Y:S08]  /*93a0*/  @!P3 BRA `(.L_x_12) ;  /* 0x000000000010b947 */ /* 0x000ff00003800000 */
[----:B------:R-:W-:-:S06]  /*93b0*/  USHF.L.U32 UR4, UR4, 0x1f, URZ ;  /* 0x0000001f04047899 */ /* 0x000fcc00080006ff */
[----:B------:R-:W-:-:S04]  /*93c0*/  IMAD.U32 R4, RZ, RZ, UR4 ;  /* 0x00000004ff047e24 */ /* 0x000fc8000f8e00ff */
[----:B------:R-:W0:Y:S02]  /*93d0*/  SYNCS.PHASECHK.TRANS64.TRYWAIT P3, [UR8], R4 ;  /* 0x00000004ff0075a7 */ /* 0x000e240008061108 */
[----:B0-----:R-:W-:Y:S05]  /*93e0*/  @!P3 BRA `(.L_x_13) ;  /* 0x0000008000e4b947 */ /* 0x001fea0003800000 */
.L_x_12:
[----:B------:R-:W-:Y:S01]  /*93f0*/  BAR.SYNC.DEFER_BLOCKING 0x0 ;  /* 0x0000000000007b1d */ /* 0x000fe20000010000 */
[----:B------:R-:W-:Y:S01]  /*9400*/  IMAD R4, R0, UR5, RZ ;  /* 0x0000000500047c24 */ /* 0x000fe2000f8e02ff */
[----:B------:R-:W-:Y:S02]  /*9410*/  ISETP.LT.AND P3, PT, R2, UR7, !P0 ;  /* 0x0000000702007c0c */ /* 0x000fe4000c761270 */
[----:B------:R-:W-:Y:S01]  /*9420*/  LOP3.LUT R6, R0, 0x2, RZ, 0xfc, !PT ;  /* 0x0000000200067812 */ /* 0x000fe200078efcff */
[----:B------:R-:W-:Y:S01]  /*9430*/  VIADD R5, R4, UR5 ;  /* 0x0000000504057c36 */ /* 0x000fe20008000000 */
[----:B------:R-:W-:Y:S01]  /*9440*/  LEA R2, P5, R3, UR16, 0x1 ;  /* 0x0000001003027c11 */ /* 0x000fe2000f8a08ff */
[----:B------:R-:W0:Y:S01]  /*9450*/  LDCU UR4, c[0x0][0x39c] ;  /* 0x00007380ff0477ac */ /* 0x000e220008000800 */
[----:B------:R-:W-:Y:S01]  /*9460*/  ISETP.LT.AND P4, PT, R6, UR9, !P0 ;  /* 0x0000000906007c0c */ /* 0x000fe2000c781270 */
[----:B------:R-:W-:Y:S01]  /*9470*/  VIADD R6, R5, UR5 ;  /* 0x0000000505067c36 */ /* 0x000fe20008000000 */
[----:B------:R-:W-:Y:S01]  /*9480*/  LEA.HI.X.SX32 R3, R3, UR17, 0x1, P5 ;  /* 0x0000001103037c11 */ /* 0x000fe2000a8f0eff */
[----:B------:R-:W1:Y:S01]  /*9490*/  LDCU UR6, c[0x0][0x39c] ;  /* 0x00007380ff0677ac */ /* 0x000e620008000800 */
[----:B------:R-:W-:-:S02]  /*94a0*/  LEA R138, P5, R4, R2, 0x1 ;  /* 0x00000002048a7211 */ /* 0x000fc400078a08ff */
[CC--:B------:R-:W-:Y:S01]  /*94b0*/  LEA R136, P6, R5.reuse, R2.reuse, 0x1 ;  /* 0x0000000205887211 */ /* 0x0c0fe200078c08ff */
[----:B------:R-:W2:Y:S01]  /*94c0*/  LDCU UR7, c[0x0][0x39c] ;  /* 0x00007380ff0777ac */ /* 0x000ea20008000800 */
[-C--:B------:R-:W-:Y:S01]  /*94d0*/  LEA.HI.X.SX32 R139, R4, R3.reuse, 0x1, P5 ;  /* 0x00000003048b7211 */ /* 0x080fe200028f0eff */
[C---:B------:R-:W-:Y:S01]  /*94e0*/  VIADD R4, R6.reuse, UR5 ;  /* 0x0000000506047c36 */ /* 0x040fe20008000000 */
[-C--:B------:R-:W-:Y:S02]  /*94f0*/  LEA.HI.X.SX32 R137, R5, R3.reuse, 0x1, P6 ;  /* 0x0000000305897211 */ /* 0x080fe400030f0eff */
[----:B------:R-:W-:Y:S01]  /*9500*/  LEA R134, P6, R6, R2, 0x1 ;  /* 0x0000000206867211 */ /* 0x000fe200078c08ff */
[----:B------:R-:W-:Y:S01]  /*9510*/  VIADD R5, R4, UR5 ;  /* 0x0000000504057c36 */ /* 0x000fe20008000000 */
[----:B------:R-:W-:Y:S01]  /*9520*/  LOP3.LUT R7, R0, 0x3, RZ, 0xfc, !PT ;  /* 0x0000000300077812 */ /* 0x000fe200078efcff */
[----:B------:R-:W3:Y:S02]  /*9530*/  @!P2 SYNCS.CCTL.IV [UR11+0x8000] ;  /* 0x00800000ff00a9b1 */ /* 0x000ee4000800000b */
[----:B---3--:R-:W-:Y:S01]  /*9540*/  BAR.SYNC.DEFER_BLOCKING 0x0 ;  /* 0x0000000000007b1d */ /* 0x008fe20000010000 */
[----:B------:R-:W-:-:S02]  /*9550*/  LEA.HI.X.SX32 R135, R6, R3, 0x1, P6 ;  /* 0x0000000306877211 */ /* 0x000fc400030f0eff */
[C---:B------:R-:W-:Y:S02]  /*9560*/  LEA R132, P6, R4.reuse, R2, 0x1 ;  /* 0x0000000204847211 */ /* 0x040fe400078c08ff */
[----:B------:R-:W-:Y:S02]  /*9570*/  ISETP.LT.AND P5, PT, R7, UR13, !P0 ;  /* 0x0000000d07007c0c */ /* 0x000fe4000c7a1270 */
[----:B------:R-:W-:Y:S01]  /*9580*/  LEA.HI.X.SX32 R133, R4, R3, 0x1, P6 ;  /* 0x0000000304857211 */ /* 0x000fe200030f0eff */
[----:B------:R-:W3:Y:S01]  /*9590*/  LDTM.x64 R68, tmem[UR12] ;  /* 0x0000000c004479ee */ /* 0x000ee20008340000 */
[----:B------:R-:W-:Y:S01]  /*95a0*/  VIADD R4, R5, UR5 ;  /* 0x0000000505047c36 */ /* 0x000fe20008000000 */
[C---:B------:R-:W-:Y:S02]  /*95b0*/  LOP3.LUT R7, R0.reuse, 0x4, RZ, 0xfc, !PT ;  /* 0x0000000400077812 */ /* 0x040fe400078efcff */
[----:B------:R-:W-:Y:S01]  /*95c0*/  LOP3.LUT R250, R0, 0x5, RZ, 0xfc, !PT ;  /* 0x0000000500fa7812 */ /* 0x000fe200078efcff */
[----:B------:R-:W4:Y:S01]  /*95d0*/  @!P2 SYNCS.CCTL.IV [UR11+0x8008] ;  /* 0x00800800ff00a9b1 */ /* 0x000f22000800000b */
[----:B0-----:R-:W-:Y:S01]  /*95e0*/  ISETP.LT.AND P2, PT, R7, UR4, !P0 ;  /* 0x0000000407007c0c */ /* 0x001fe2000c741270 */
[----:B------:R-:W0:Y:S01]  /*95f0*/  LDCU UR4, c[0x0][0x39c] ;  /* 0x00007380ff0477ac */ /* 0x000e220008000800 */
[----:B---3--:R-:W-:-:S02]  /*9600*/  F2FP.F16.F32.PACK_AB R246, R131, R130 ;  /* 0x0000008283f6723e */ /* 0x008fc400000000ff */
[----:B------:R-:W-:Y:S02]  /*9610*/  LEA R130, P6, R5, R2, 0x1 ;  /* 0x0000000205827211 */ /* 0x000fe400078c08ff */
[----:B------:R-:W-:Y:S02]  /*9620*/  F2FP.F16.F32.PACK_AB R242, R127, R126 ;  /* 0x0000007e7ff2723e */ /* 0x000fe400000000ff */
[-C--:B------:R-:W-:Y:S01]  /*9630*/  LEA.HI.X.SX32 R131, R5, R3.reuse, 0x1, P6 ;  /* 0x0000000305837211 */ /* 0x080fe200030f0eff */
[C---:B------:R-:W-:Y:S01]  /*9640*/  VIADD R5, R4.reuse, UR5 ;  /* 0x0000000504057c36 */ /* 0x040fe20008000000 */
[C---:B------:R-:W-:Y:S02]  /*9650*/  LEA R126, P6, R4.reuse, R2, 0x1 ;  /* 0x00000002047e7211 */ /* 0x040fe400078c08ff */
[----:B------:R-:W-:Y:S02]  /*9660*/  F2FP.F16.F32.PACK_AB R238, R123, R122 ;  /* 0x0000007a7bee723e */ /* 0x000fe400000000ff */
[----:B------:R-:W-:Y:S01]  /*9670*/  LEA.HI.X.SX32 R127, R4, R3, 0x1, P6 ;  /* 0x00000003047f7211 */ /* 0x000fe200030f0eff */
[C---:B------:R-:W-:Y:S01]  /*9680*/  VIADD R4, R5.reuse, UR5 ;  /* 0x0000000505047c36 */ /* 0x040fe20008000000 */
[----:B------:R-:W-:-:S02]  /*9690*/  LEA R122, P6, R5, R2, 0x1 ;  /* 0x00000002057a7211 */ /* 0x000fc400078c08ff */
        /* <DEDUP_REMOVED lines=29> */
[----:B------:R-:W-:Y:S01]  /*9870*/  F2FP.F16.F32.PACK_AB R208, R91, R90 ;  /* 0x0000005a5bd0723e */ /* 0x000fe200000000ff */
[----:B------:R-:W-:Y:S01]  /*9880*/  VIADD R90, R5, UR5 ;  /* 0x00000005055a7c36 */ /* 0x000fe20008000000 */
[----:B------:R-:W-:-:S02]  /*9890*/  LEA.HI.X.SX32 R97, R4, R3, 0x1, P6 ;  /* 0x0000000304617211 */ /* 0x000fc400030f0eff */
[----:B------:R-:W-:Y:S02]  /*98a0*/  LEA R100, P6, R5, R2, 0x1 ;  /* 0x0000000205647211 */ /* 0x000fe400078c08ff */
[----:B------:R-:W-:Y:S02]  /*98b0*/  F2FP.F16.F32.PACK_AB R224, R109, R108 ;  /* 0x0000006c6de0723e */ /* 0x000fe400000000ff */
[----:B------:R-:W-:Y:S01]  /*98c0*/  F2FP.F16.F32.PACK_AB R202, R87, R86 ;  /* 0x0000005657ca723e */ /* 0x000fe200000000ff */
[C---:B------:R-:W-:Y:S01]  /*98d0*/  VIADD R86, R90.reuse, UR5 ;  /* 0x000000055a567c36 */ /* 0x040fe20008000000 */
[----:B------:R-:W-:Y:S02]  /*98e0*/  LEA.HI.X.SX32 R101, R5, R3, 0x1, P6 ;  /* 0x0000000305657211 */ /* 0x000fe400030f0eff */
[----:B------:R-:W-:Y:S01]  /*98f0*/  LEA R108, P6, R90, R2, 0x1 ;  /* 0x000000025a6c7211 */ /* 0x000fe200078c08ff */
[----:B------:R-:W3:Y:S01]  /*9900*/  LDTM.x64 R4, tmem[UR12+0x40] ;  /* 0x0000400c000479ee */ /* 0x000ee20008340000 */
[----:B------:R-:W-:-:S02]  /*9910*/  F2FP.F16.F32.PACK_AB R228, R113, R112 ;  /* 0x0000007071e4723e */ /* 0x000fc400000000ff */
[----:B------:R-:W-:Y:S01]  /*9920*/  F2FP.F16.F32.PACK_AB R200, R85, R84 ;  /* 0x0000005455c8723e */ /* 0x000fe200000000ff */
[----:B------:R-:W-:Y:S01]  /*9930*/  VIADD R84, R86, UR5 ;  /* 0x0000000556547c36 */ /* 0x000fe20008000000 */
[-C--:B------:R-:W-:Y:S02]  /*9940*/  LEA.HI.X.SX32 R109, R90, R3.reuse, 0x1, P6 ;  /* 0x000000035a6d7211 */ /* 0x080fe400030f0eff */
[----:B------:R-:W-:Y:S02]  /*9950*/  LEA R112, P6, R86, R2, 0x1 ;  /* 0x0000000256707211 */ /* 0x000fe400078c08ff */
[----:B------:R-:W-:Y:S02]  /*9960*/  F2FP.F16.F32.PACK_AB R232, R117, R116 ;  /* 0x0000007475e8723e */ /* 0x000fe400000000ff */
[----:B------:R-:W-:Y:S01]  /*9970*/  F2FP.F16.F32.PACK_AB R196, R81, R80 ;  /* 0x0000005051c4723e */ /* 0x000fe200000000ff */
[----:B------:R-:W-:Y:S01]  /*9980*/  VIADD R80, R84, UR5 ;  /* 0x0000000554507c36 */ /* 0x000fe20008000000 */
[----:B------:R-:W-:-:S02]  /*9990*/  LEA.HI.X.SX32 R113, R86, R3, 0x1, P6 ;  /* 0x0000000356717211 */ /* 0x000fc400030f0eff */
[----:B------:R-:W-:Y:S02]  /*99a0*/  LEA R116, P6, R84, R2, 0x1 ;  /* 0x0000000254747211 */ /* 0x000fe400078c08ff */
[----:B------:R-:W-:Y:S02]  /*99b0*/  F2FP.F16.F32.PACK_AB R240, R125, R124 ;  /* 0x0000007c7df0723e */ /* 0x000fe400000000ff */
[----:B------:R-:W-:Y:S01]  /*99c0*/  F2FP.F16.F32.PACK_AB R192, R77, R76 ;  /* 0x0000004c4dc0723e */ /* 0x000fe200000000ff */
[----:B------:R-:W-:Y:S01]  /*99d0*/  VIADD R76, R80, UR5 ;  /* 0x00000005504c7c36 */ /* 0x000fe20008000000 */
[----:B------:R-:W-:Y:S02]  /*99e0*/  LEA.HI.X.SX32 R117, R84, R3, 0x1, P6 ;  /* 0x0000000354757211 */ /* 0x000fe400030f0eff */
[----:B------:R-:W-:Y:S02]  /*99f0*/  LEA R124, P6, R80, R2, 0x1 ;  /* 0x00000002507c7211 */ /* 0x000fe400078c08ff */
        /* <DEDUP_REMOVED lines=11> */
[----:B---3--:R-:W-:Y:S01]  /*9ab0*/  F2FP.F16.F32.PACK_AB R121, R65, R64 ;  /* 0x000000404179723e */ /* 0x008fe200000000ff */
[----:B------:R-:W-:Y:S01]  /*9ac0*/  VIADD R64, R68, UR5 ;  /* 0x0000000544407c36 */ /* 0x000fe20008000000 */
[-C--:B------:R-:W-:Y:S02]  /*9ad0*/  LEA.HI.X.SX32 R143, R72, R3.reuse, 0x1, P6 ;  /* 0x00000003488f7211 */ /* 0x080fe400030f0eff */
[----:B------:R-:W-:Y:S02]  /*9ae0*/  LEA R144, P6, R68, R2, 0x1 ;  /* 0x0000000244907211 */ /* 0x000fe400078c08ff */
[----:B------:R-:W-:Y:S01]  /*9af0*/  F2FP.F16.F32.PACK_AB R141, R61, R60 ;  /* 0x0000003c3d8d723e */ /* 0x000fe200000000ff */
[----:B------:R-:W-:Y:S01]  /*9b00*/  VIADD R60, R64, UR5 ;  /* 0x00000005403c7c36 */ /* 0x000fe20008000000 */
[----:B------:R-:W-:-:S02]  /*9b10*/  LEA.HI.X.SX32 R145, R68, R3, 0x1, P6 ;  /* 0x0000000344917211 */ /* 0x000fc400030f0eff */
[----:B------:R-:W-:Y:S02]  /*9b20*/  LEA R148, P6, R64, R2, 0x1 ;  /* 0x0000000240947211 */ /* 0x000fe400078c08ff */
[----:B------:R-:W-:Y:S01]  /*9b30*/  F2FP.F16.F32.PACK_AB R147, R57, R56 ;  /* 0x000000383993723e */ /* 0x000fe200000000ff */
        /* <DEDUP_REMOVED lines=39> */
[----:B------:R-:W-:Y:S02]  /*9db0*/  F2FP.F16.F32.PACK_AB R212, R95, R94 ;  /* 0x0000005e5fd4723e */ /* 0x000fe400000000ff */
[----:B------:R-:W-:Y:S02]  /*9dc0*/  F2FP.F16.F32.PACK_AB R210, R93, R92 ;  /* 0x0000005c5dd2723e */ /* 0x000fe400000000ff */
[----:B------:R-:W-:Y:S02]  /*9dd0*/  F2FP.F16.F32.PACK_AB R204, R89, R88 ;  /* 0x0000005859cc723e */ /* 0x000fe400000000ff */
[----:B------:R-:W-:Y:S02]  /*9de0*/  F2FP.F16.F32.PACK_AB R198, R83, R82 ;  /* 0x0000005253c6723e */ /* 0x000fe400000000ff */
[----:B------:R-:W-:-:S02]  /*9df0*/  F2FP.F16.F32.PACK_AB R194, R79, R78 ;  /* 0x0000004e4fc2723e */ /* 0x000fc400000000ff */
[----:B------:R-:W-:Y:S02]  /*9e00*/  F2FP.F16.F32.PACK_AB R190, R75, R74 ;  /* 0x0000004a4bbe723e */ /* 0x000fe400000000ff */
        /* <DEDUP_REMOVED lines=10> */
[----:B------:R-:W-:Y:S01]  /*9eb0*/  F2FP.F16.F32.PACK_AB R201, R19, R18 ;  /* 0x0000001213c9723e */ /* 0x000fe200000000ff */
[----:B------:R-:W3:Y:S01]  /*9ec0*/  LDTM.x64 R32, tmem[UR12+0x80] ;  /* 0x0000800c002079ee */ /* 0x000ee20008340000 */
[----:B------:R-:W-:Y:S01]  /*9ed0*/  LEA.HI.X.SX32 R177, R24, R3, 0x1, P6 ;  /* 0x0000000318b17211 */ /* 0x000fe200030f0eff */
[C---:B------:R-:W-:Y:S01]  /*9ee0*/  VIADD R18, R22.reuse, UR5 ;  /* 0x0000000516127c36 */ /* 0x040fe20008000000 */
[----:B------:R-:W-:-:S02]  /*9ef0*/  LEA R180, P6, R22, R2, 0x1 ;  /* 0x0000000216b47211 */ /* 0x000fc400078c08ff */
[----:B------:R-:W-:Y:S01]  /*9f00*/  PRMT R251, R105, 0x7610, R251 ;  /* 0x0000761069fb7816 */ /* 0x000fe200000000fb */
[----:B------:R-:W-:Y:S01]  /*9f10*/  VIADD R206, R18, UR5 ;  /* 0x0000000512ce7c36 */ /* 0x000fe20008000000 */
[-C--:B------:R-:W-:Y:S02]  /*9f20*/  LEA.HI.X.SX32 R181, R22, R3.reuse, 0x1, P6 ;  /* 0x0000000316b57211 */ /* 0x080fe400030f0eff */
[C---:B------:R-:W-:Y:S02]  /*9f30*/  LEA R182, P6, R18.reuse, R2, 0x1 ;  /* 0x0000000212b67211 */ /* 0x040fe400078c08ff */
[----:B------:R-:W-:Y:S02]  /*9f40*/  F2FP.F16.F32.PACK_AB R189, R31, R30 ;  /* 0x0000001e1fbd723e */ /* 0x000fe400000000ff */
[----:B------:R-:W-:Y:S02]  /*9f50*/  LEA.HI.X.SX32 R183, R18, R3, 0x1, P6 ;  /* 0x0000000312b77211 */ /* 0x000fe400030f0eff */
[----:B------:R-:W-:-:S02]  /*9f60*/  LEA R186, P6, R206, R2, 0x1 ;  /* 0x00000002ceba7211 */ /* 0x000fc400078c08ff */
[----:B------:R-:W-:Y:S02]  /*9f70*/  F2FP.F16.F32.PACK_AB R193, R27, R26 ;  /* 0x0000001a1bc1723e */ /* 0x000fe400000000ff */
[C---:B------:R-:W-:Y:S01]  /*9f80*/  LEA.HI.X.SX32 R187, R206.reuse, R3, 0x1, P6 ;  /* 0x00000003cebb7211 */ /* 0x040fe200030f0eff */
[----:B------:R-:W-:Y:S01]  /*9f90*/  VIADD R206, R206, UR5 ;  /* 0x00000005cece7c36 */ /* 0x000fe20008000000 */
[----:B------:R-:W-:Y:S02]  /*9fa0*/  ISETP.LT.AND P6, PT, R0, UR19, !P0 ;  /* 0x0000001300007c0c */ /* 0x000fe4000c7c1270 */
[----:B------:R-:W-:Y:S02]  /*9fb0*/  F2FP.F16.F32.PACK_AB R199, R21, R20 ;  /* 0x0000001415c7723e */ /* 0x000fe400000000ff */
[----:B---3--:R-:W-:Y:S02]  /*9fc0*/  F2FP.F16.F32.PACK_AB R68, R69, R68 ;  /* 0x000000444544723e */ /* 0x008fe400000000ff */
        /* <DEDUP_REMOVED lines=25> */
[----:B------:R-:W3:Y:S01]  /*a160*/  LDTM.x64 R4, tmem[UR12+0xc0] ;  /* 0x0000c00c000479ee */ /* 0x000ee20008340000 */
[----:B------:R-:W-:Y:S01]  /*a170*/  NOP ;  /* 0x0000000000007918 */ /* 0x000fe20000000000 */
[----:B------:R5:W-:Y:S01]  /*a180*/  @P6 STG.E.U16 desc[UR22][R138.64], R251 ;  /* 0x000000fb8a006986 */ /* 0x000be2000c101516 */
[----:B0-----:R-:W-:Y:S01]  /*a190*/  ISETP.LT.AND P6, PT, R250, UR4, !P0 ;  /* 0x00000004fa007c0c */ /* 0x001fe2000c7c1270 */
[----:B------:R-:W0:Y:S01]  /*a1a0*/  LDCU UR4, c[0x0][0x39c] ;  /* 0x00007380ff0477ac */ /* 0x000e220008000800 */
[----:B------:R-:W-:Y:S02]  /*a1b0*/  F2FP.F16.F32.PACK_AB R73, R73, R72 ;  /* 0x000000484949723e */ /* 0x000fe400000000ff */
[----:B------:R-:W-:Y:S02]  /*a1c0*/  F2FP.F16.F32.PACK_AB R74, R75, R74 ;  /* 0x0000004a4b4a723e */ /* 0x000fe400000000ff */
[----:B------:R-:W-:Y:S02]  /*a1d0*/  LOP3.LUT R75, R0, 0xae, RZ, 0xfc, !PT ;  /* 0x000000ae004b7812 */ /* 0x000fe400078efcff */
[----:B------:R-:W-:-:S02]  /*a1e0*/  F2FP.F16.F32.PACK_AB R76, R77, R76 ;  /* 0x0000004c4d4c723e */ /* 0x000fc400000000ff */
[----:B------:R-:W-:Y:S02]  /*a1f0*/  F2FP.F16.F32.PACK_AB R78, R79, R78 ;  /* 0x0000004e4f4e723e */ /* 0x000fe400000000ff */
[----:B-----5:R-:W-:Y:S02]  /*a200*/  PRMT R139, R105, 0x7632, R139 ;  /* 0x00007632698b7816 */ /* 0x020fe4000000008b */
[C---:B------:R-:W-:Y:S02]  /*a210*/  LOP3.LUT R105, R0.reuse, 0x6, RZ, 0xfc, !PT ;  /* 0x0000000600697812 */ /* 0x040fe400078efcff */
[----:B------:R-:W-:Y:S01]  /*a220*/  F2FP.F16.F32.PACK_AB R80, R81, R80 ;  /* 0x000000505150723e */ /* 0x000fe200000000ff */
[----:B------:R5:W-:Y:S01]  /*a230*/  @P3 STG.E.U16 desc[UR22][R136.64], R139 ;  /* 0x0000008b88003986 */ /* 0x000be2000c101516 */
[----:B------:R-:W-:Y:S02]  /*a240*/  F2FP.F16.F32.PACK_AB R82, R83, R82 ;  /* 0x000000525352723e */ /* 0x000fe400000000ff */
[----:B0-----:R-:W-:Y:S01]  /*a250*/  ISETP.LT.AND P3, PT, R105, UR4, !P0 ;  /* 0x0000000469007c0c */ /* 0x001fe2000c761270 */
[----:B------:R-:W0:Y:S01]  /*a260*/  LDCU UR4, c[0x0][0x39c] ;  /* 0x00007380ff0477ac */ /* 0x000e220008000800 */
[----:B------:R-:W-:-:S02]  /*a270*/  LOP3.LUT R105, R0, 0x7, RZ, 0xfc, !PT ;  /* 0x0000000700697812 */ /* 0x000fc400078efcff */
[----:B------:R-:W-:Y:S02]  /*a280*/  F2FP.F16.F32.PACK_AB R84, R85, R84 ;  /* 0x000000545554723e */ /* 0x000fe400000000ff */
[----:B------:R-:W-:Y:S02]  /*a290*/  F2FP.F16.F32.PACK_AB R86, R87, R86 ;  /* 0x000000565756723e */ /* 0x000fe400000000ff */
[----:B------:R-:W-:Y:S02]  /*a2a0*/  F2FP.F16.F32.PACK_AB R88, R89, R88 ;  /* 0x000000585958723e */ /* 0x000fe400000000ff */
[----:B-----5:R-:W-:Y:S02]  /*a2b0*/  PRMT R137, R104, 0x7610, R137 ;  /* 0x0000761068897816 */ /* 0x020fe40000000089 */
[----:B------:R-:W-:Y:S02]  /*a2c0*/  F2FP.F16.F32.PACK_AB R90, R91, R90 ;  /* 0x0000005a5b5a723e */ /* 0x000fe400000000ff */
[----:B------:R-:W-:Y:S01]  /*a2d0*/  F2FP.F16.F32.PACK_AB R92, R93, R92 ;  /* 0x0000005c5d5c723e */ /* 0x000fe200000000ff */
[----:B------:R-:W-:Y:S01]  /*a2e0*/  @P4 STG.E.U16 desc[UR22][R134.64], R137 ;  /* 0x0000008986004986 */ /* 0x000fe2000c101516 */
[----:B------:R-:W-:-:S02]  /*a2f0*/  F2FP.F16.F32.PACK_AB R94, R95, R94 ;  /* 0x0000005e5f5e723e */ /* 0x000fc400000000ff */
[----:B---3--:R-:W-:Y:S02]  /*a300*/  F2FP.F16.F32.PACK_AB R7, R7, R6 ;  /* 0x000000060707723e */ /* 0x008fe400000000ff */
[----:B0-----:R-:W-:Y:S01]  /*a310*/  ISETP.LT.AND P4, PT, R105, UR4, !P0 ;  /* 0x0000000469007c0c */ /* 0x001fe2000c781270 */
[----:B------:R-:W0:Y:S01]  /*a320*/  LDCU UR4, c[0x0][0x39c] ;  /* 0x00007380ff0477ac */ /* 0x000e220008000800 */
[----:B------:R-:W-:Y:S02]  /*a330*/  PRMT R105, R104, 0x7632, R105 ;  /* 0x0000763268697816 */ /* 0x000fe40000000069 */
[----:B------:R-:W-:Y:S02]  /*a340*/  LOP3.LUT R104, R0, 0x8, RZ, 0xfc, !PT ;  /* 0x0000000800687812 */ /* 0x000fe400078efcff */
[----:B------:R-:W-:Y:S01]  /*a350*/  F2FP.F16.F32.PACK_AB R11, R11, R10 ;  /* 0x0000000a0b0b723e */ /* 0x000fe200000000ff */
[----:B------:R-:W-:Y:S01]  /*a360*/  @P5 STG.E.U16 desc[UR22][R132.64], R105 ;  /* 0x0000006984005986 */ /* 0x000fe2000c101516 */
[----:B------:R-:W-:-:S02]  /*a370*/  F2FP.F16.F32.PACK_AB R12, R13, R12 ;  /* 0x0000000c0d0c723e */ /* 0x000fc400000000ff */
[----:B------:R-:W-:Y:S01]  /*a380*/  F2FP.F16.F32.PACK_AB R14, R15, R14 ;  /* 0x0000000e0f0e723e */ /* 0x000fe200000000ff */
[----:B------:R3:W-:Y:S01]  /*a390*/  @P2 STG.E.U16 desc[UR22][R130.64], R188 ;  /* 0x000000bc82002986 */ /* 0x0007e2000c101516 */
[----:B------:R-:W-:Y:S02]  /*a3a0*/  PRMT R13, R12, 0x7632, R13 ;  /* 0x000076320c0d7816 */ /* 0x000fe4000000000d */
[----:B------:R-:W-:Y:S02]  /*a3b0*/  F2FP.F16.F32.PACK_AB R16, R17, R16 ;  /* 0x000000101110723e */ /* 0x000fe400000000ff */
[----:B------:R-:W-:Y:S02]  /*a3c0*/  F2FP.F16.F32.PACK_AB R18, R19, R18 ;  /* 0x000000121312723e */ /* 0x000fe400000000ff */
[----:B------:R-:W-:Y:S02]  /*a3d0*/  F2FP.F16.F32.PACK_AB R20, R21, R20 ;  /* 0x000000141514723e */ /* 0x000fe400000000ff */
[----:B0-----:R-:W-:Y:S01]  /*a3e0*/  ISETP.LT.AND P5, PT, R104, UR4, !P0 ;  /* 0x0000000468007c0c */ /* 0x001fe2000c7a1270 */
[----:B------:R-:W0:Y:S01]  /*a3f0*/  LDCU UR4, c[0x0][0x39c] ;  /* 0x00007380ff0477ac */ /* 0x000e220008000800 */
[----:B------:R-:W-:-:S02]  /*a400*/  LOP3.LUT R104, R0, 0x9, RZ, 0xfc, !PT ;  /* 0x0000000900687812 */ /* 0x000fc400078efcff */
[----:B---3--:R-:W-:Y:S02]  /*a410*/  PRMT R131, R188, 0x7632, R131 ;  /* 0x00007632bc837816 */ /* 0x008fe40000000083 */
[----:B------:R-:W-:Y:S02]  /*a420*/  PRMT R105, R190, 0x7632, R105 ;  /* 0x00007632be697816 */ /* 0x000fe40000000069 */
[----:B------:R-:W-:Y:S01]  /*a430*/  F2FP.F16.F32.PACK_AB R22, R23, R22 ;  /* 0x000000161716723e */ /* 0x000fe200000000ff */
[----:B------:R-:W-:Y:S01]  /*a440*/  @P6 STG.E.U16 desc[UR22][R126.64], R131 ;  /* 0x000000837e006986 */ /* 0x000fe2000c101516 */
[----:B------:R-:W-:Y:S02]  /*a450*/  F2FP.F16.F32.PACK_AB R24, R25, R24 ;  /* 0x000000181918723e */ /* 0x000fe400000000ff */
[----:B------:R-:W-:Y:S01]  /*a460*/  F2FP.F16.F32.PACK_AB R26, R27, R26 ;  /* 0x0000001a1b1a723e */ /* 0x000fe200000000ff */
[----:B------:R-:W-:Y:S01]  /*a470*/  @P3 STG.E.U16 desc[UR22][R122.64], R190 ;  /* 0x000000be7a003986 */ /* 0x000fe2000c101516 */
[----:B------:R-:W-:-:S02]  /*a480*/  F2FP.F16.F32.PACK_AB R28, R29, R28 ;  /* 0x0000001c1d1c723e */ /* 0x000fc400000000ff */
[----:B------:R-:W-:Y:S01]  /*a490*/  F2FP.F16.F32.PACK_AB R30, R31, R30 ;  /* 0x0000001e1f1e723e */ /* 0x000fe200000000ff */
[----:B------:R3:W-:Y:S01]  /*a4a0*/  @P4 STG.E.U16 desc[UR22][R118.64], R105 ;  /* 0x0000006976004986 */ /* 0x0007e2000c101516 */
[----:B------:R-:W-:Y:S02]  /*a4b0*/  F2FP.F16.F32.PACK_AB R32, R33, R32 ;  /* 0x000000202120723e */ /* 0x000fe400000000ff */
[----:B0-----:R-:W-:Y:S01]  /*a4c0*/  ISETP.LT.AND P2, PT, R104, UR4, !P0 ;  /* 0x0000000468007c0c */ /* 0x001fe2000c741270 */
[----:B------:R-:W0:Y:S01]  /*a4d0*/  LDCU UR4, c[0x0][0x39c] ;  /* 0x00007380ff0477ac */ /* 0x000e220008000800 */
[----:B------:R-:W-:Y:S01]  /*a4e0*/  LOP3.LUT R104, R0, 0xa, RZ, 0xfc, !PT ;  /* 0x0000000a00687812 */ /* 0x000fe200078efcff */
[----:B------:R5:W-:Y:S01]  /*a4f0*/  @P5 STG.E.U16 desc[UR22][R114.64], R192 ;  /* 0x000000c072005986 */ /* 0x000be2000c101516 */
[----:B------:R-:W-:Y:S02]  /*a500*/  F2FP.F16.F32.PACK_AB R34, R35, R34 ;  /* 0x000000222322723e */ /* 0x000fe400000000ff */
[----:B------:R-:W-:-:S02]  /*a510*/  F2FP.F16.F32.PACK_AB R36, R37, R36 ;  /* 0x000000242524723e */ /* 0x000fc400000000ff */
[----:B------:R-:W-:Y:S02]  /*a520*/  F2FP.F16.F32.PACK_AB R38, R39, R38 ;  /* 0x000000262726723e */ /* 0x000fe400000000ff */
[----:B---3--:R-:W-:Y:S02]  /*a530*/  PRMT R105, R194, 0x7632, R105 ;  /* 0x00007632c2697816 */ /* 0x008fe40000000069 */
[----:B------:R-:W-:Y:S02]  /*a540*/  F2FP.F16.F32.PACK_AB R40, R41, R40 ;  /* 0x000000282928723e */ /* 0x000fe400000000ff */
[----:B------:R-:W-:Y:S02]  /*a550*/  F2FP.F16.F32.PACK_AB R42, R43, R42 ;  /* 0x0000002a2b2a723e */ /* 0x000fe400000000ff */
[----:B-----5:R-:W-:Y:S02]  /*a560*/  PRMT R115, R192, 0x7632, R115 ;  /* 0x00007632c0737816 */ /* 0x020fe40000000073 */
[----:B------:R-:W-:-:S02]  /*a570*/  F2FP.F16.F32.PACK_AB R44, R45, R44 ;  /* 0x0000002c2d2c723e */ /* 0x000fc400000000ff */
[----:B0-----:R-:W-:Y:S01]  /*a580*/  ISETP.LT.AND P6, PT, R104, UR4, !P0 ;  /* 0x0000000468007c0c */ /* 0x001fe2000c7c1270 */
[----:B------:R-:W0:Y:S01]  /*a590*/  LDCU UR4, c[0x0][0x39c] ;  /* 0x00007380ff0477ac */ /* 0x000e220008000800 */
[----:B------:R-:W-:Y:S01]  /*a5a0*/  LOP3.LUT R104, R0, 0xb, RZ, 0xfc, !PT ;  /* 0x0000000b00687812 */ /* 0x000fe200078efcff */
[----:B------:R-:W-:Y:S01]  /*a5b0*/  @P2 STG.E.U16 desc[UR22][R110.64], R115 ;  /* 0x000000736e002986 */ /* 0x000fe2000c101516 */
[----:B------:R-:W-:Y:S02]  /*a5c0*/  F2FP.F16.F32.PACK_AB R46, R47, R46 ;  /* 0x0000002e2f2e723e */ /* 0x000fe400000000ff */
[----:B------:R-:W-:Y:S02]  /*a5d0*/  F2FP.F16.F32.PACK_AB R48, R49, R48 ;  /* 0x000000303130723e */ /* 0x000fe400000000ff */
[----:B------:R-:W-:Y:S02]  /*a5e0*/  F2FP.F16.F32.PACK_AB R50, R51, R50 ;  /* 0x000000323332723e */ /* 0x000fe400000000ff */
[----:B------:R-:W-:-:S02]  /*a5f0*/  F2FP.F16.F32.PACK_AB R52, R53, R52 ;  /* 0x000000343534723e */ /* 0x000fc400000000ff */
[----:B------:R-:W-:Y:S01]  /*a600*/  F2FP.F16.F32.PACK_AB R54, R55, R54 ;  /* 0x000000363736723e */ /* 0x000fe200000000ff */
[----:B------:R-:W-:Y:S01]  /*a610*/  @P6 STG.E.U16 desc[UR22][R106.64], R194 ;  /* 0x000000c26a006986 */ /* 0x000fe2000c101516 */
[----:B------:R-:W-:Y:S02]  /*a620*/  F2FP.F16.F32.PACK_AB R56, R57, R56 ;  /* 0x000000383938723e */ /* 0x000fe400000000ff */
[----:B------:R-:W-:Y:S02]  /*a630*/  F2FP.F16.F32.PACK_AB R58, R59, R58 ;  /* 0x0000003a3b3a723e */ /* 0x000fe400000000ff */
[----:B------:R-:W-:Y:S02]  /*a640*/  F2FP.F16.F32.PACK_AB R60, R61, R60 ;  /* 0x0000003c3d3c723e */ /* 0x000fe400000000ff */
[----:B0-----:R-:W-:Y:S01]  /*a650*/  ISETP.LT.AND P3, PT, R104, UR4, !P0 ;  /* 0x0000000468007c0c */ /* 0x001fe2000c761270 */
[----:B------:R-:W0:Y:S01]  /*a660*/  LDCU UR4, c[0x0][0x39c] ;  /* 0x00007380ff0477ac */ /* 0x000e220008000800 */
[----:B------:R-:W-:-:S02]  /*a670*/  LOP3.LUT R104, R0, 0xc, RZ, 0xfc, !PT ;  /* 0x0000000c00687812 */ /* 0x000fc400078efcff */
[----:B------:R-:W-:Y:S02]  /*a680*/  LOP3.LUT R17, R0, 0xfd, RZ, 0xfc, !PT ;  /* 0x000000fd00117812 */ /* 0x000fe400078efcff */
[----:B------:R-:W-:Y:S02]  /*a690*/  F2FP.F16.F32.PACK_AB R62, R63, R62 ;  /* 0x0000003e3f3e723e */ /* 0x000fe400000000ff */
[----:B------:R-:W-:Y:S02]  /*a6a0*/  F2FP.F16.F32.PACK_AB R64, R65, R64 ;  /* 0x000000404140723e */ /* 0x000fe400000000ff */
[----:B------:R-:W-:-:S03]  /*a6b0*/  F2FP.F16.F32.PACK_AB R66, R67, R66 ;  /* 0x000000424342723e */ /* 0x000fc600000000ff */
[----:B------:R3:W-:Y:S01]  /*a6c0*/  @P3 STG.E.U16 desc[UR22][R102.64], R105 ;  /* 0x0000006966003986 */ /* 0x0007e2000c101516 */
[----:B0-----:R-:W-:Y:S01]  /*a6d0*/  ISETP.LT.AND P4, PT, R104, UR4, !P0 ;  /* 0x0000000468007c0c */ /* 0x001fe2000c781270 */
[----:B------:R-:W0:Y:S01]  /*a6e0*/  LDCU UR4, c[0x0][0x39c] ;  /* 0x00007380ff0477ac */ /* 0x000e220008000800 */
[C---:B------:R-:W-:Y:S02]  /*a6f0*/  LOP3.LUT R104, R0.reuse, 0xd, RZ, 0xfc, !PT ;  /* 0x0000000d00687812 */ /* 0x040fe400078efcff */
[C---:B---3--:R-:W-:Y:S02]  /*a700*/  LOP3.LUT R102, R0.reuse, 0x13, RZ, 0xfc, !PT ;  /* 0x0000001300667812 */ /* 0x048fe400078efcff */
[----:B------:R-:W-:Y:S02]  /*a710*/  LOP3.LUT R103, R0, 0x29, RZ, 0xfc, !PT ;  /* 0x0000002900677812 */ /* 0x000fe400078efcff */
[----:B------:R-:W-:-:S05]  /*a720*/  PRMT R105, R69, 0x7610, R105 ;  /* 0x0000761045697816 */ /* 0x000fca0000000069 */
[----:B------:R3:W-:Y:S01]  /*a730*/  @P4 STG.E.U16 desc[UR22][R98.64], R196 ;  /* 0x000000c462004986 */ /* 0x0007e2000c101516 */
[----:B0-----:R-:W-:Y:S01]  /*a740*/  ISETP.LT.AND P5, PT, R104, UR4, !P0 ;  /* 0x0000000468007c0c */ /* 0x001fe2000c7a1270 */
[----:B------:R-:W0:Y:S01]  /*a750*/  LDCU UR4, c[0x0][0x39c] ;  /* 0x00007380ff0477ac */ /* 0x000e220008000800 */
[----:B------:R-:W-:Y:S02]  /*a760*/  LOP3.LUT R104, R0, 0xe, RZ, 0xfc, !PT ;  /* 0x0000000e00687812 */ /* 0x000fe400078efcff */
[----:B---3--:R-:W-:Y:S02]  /*a770*/  PRMT R99, R196, 0x7632, R99 ;  /* 0x00007632c4637816 */ /* 0x008fe40000000063 */
[----:B------:R-:W-:-:S07]  /*a780*/  LOP3.LUT R98, R0, 0x14, RZ, 0xfc, !PT ;  /* 0x0000001400627812 */ /* 0x000fce00078efcff */
[----:B------:R3:W-:Y:S01]  /*a790*/  @P5 STG.E.U16 desc[UR22][R96.64], R99 ;  /* 0x0000006360005986 */ /* 0x0007e2000c101516 */
[----:B0-----:R-:W-:Y:S01]  /*a7a0*/  ISETP.LT.AND P2, PT, R104, UR4, !P0 ;  /* 0x0000000468007c0c */ /* 0x001fe2000c741270 */
[----:B------:R-:W0:Y:S01]  /*a7b0*/  LDCU UR4, c[0x0][0x39c] ;  /* 0x00007380ff0477ac */ /* 0x000e220008000800 */
[----:B------:R-:W-:Y:S02]  /*a7c0*/  LOP3.LUT R104, R0, 0xf, RZ, 0xfc, !PT ;  /* 0x0000000f00687812 */ /* 0x000fe400078efcff */
[----:B---3--:R-:W-:Y:S02]  /*a7d0*/  PRMT R97, R198, 0x7632, R97 ;  /* 0x00007632c6617816 */ /* 0x008fe40000000061 */
[----:B------:R-:W-:Y:S02]  /*a7e0*/  LOP3.LUT R96, R0, 0x15, RZ, 0xfc, !PT ;  /* 0x0000001500607812 */ /* 0x000fe400078efcff */
[----:B------:R-:W-:-:S05]  /*a7f0*/  PRMT R99, R216, 0x7632, R99 ;  /* 0x00007632d8637816 */ /* 0x000fca0000000063 */
[----:B------:R3:W-:Y:S01]  /*a800*/  @P2 STG.E.U16 desc[UR22][R100.64], R198 ;  /* 0x000000c664002986 */ /* 0x0007e2000c101516 */
[----:B0-----:R-:W-:Y:S01]  /*a810*/  ISETP.LT.AND P6, PT, R104, UR4, !P0 ;  /* 0x0000000468007c0c */ /* 0x001fe2000c7c1270 */
[----:B------:R-:W0:Y:S01]  /*a820*/  LDCU UR4, c[0x0][0x39c] ;  /* 0x00007380ff0477ac */ /* 0x000e220008000800 */
[----:B------:R-:W-:Y:S02]  /*a830*/  LOP3.LUT R104, R0, 0x10, RZ, 0xfc, !PT ;  /* 0x0000001000687812 */ /* 0x000fe400078efcff */
[----:B---3--:R-:W-:-:S09]  /*a840*/  PRMT R100, R217, 0x7632, R100 ;  /* 0x00007632d9647816 */ /* 0x008fd20000000064 */
[----:B------:R3:W-:Y:S01]  /*a850*/  @P6 STG.E.U16 desc[UR22][R108.64], R97 ;  /* 0x000000616c006986 */ /* 0x0007e2000c101516 */
[----:B0-----:R-:W-:Y:S01]  /*a860*/  ISETP.LT.AND P3, PT, R104, UR4, !P0 ;  /* 0x0000000468007c0c */ /* 0x001fe2000c761270 */
[----:B------:R-:W0:Y:S01]  /*a870*/  LDCU UR4, c[0x0][0x39c] ;  /* 0x00007380ff0477ac */ /* 0x000e220008000800 */
[----:B------:R-:W-:Y:S02]  /*a880*/  LOP3.LUT R104, R0, 0x11, RZ, 0xfc, !PT ;  /* 0x0000001100687812 */ /* 0x000fe400078efcff */
[----:B---3--:R-:W-:-:S09]  /*a890*/  PRMT R97, R202, 0x7632, R97 ;  /* 0x00007632ca617816 */ /* 0x008fd20000000061 */
[----:B------:R-:W-:Y:S01]  /*a8a0*/  @P3 STG.E.U16 desc[UR22][R112.64], R200 ;  /* 0x000000c870003986 */ /* 0x000fe2000c101516 */
[----:B0-----:R-:W-:Y:S01]  /*a8b0*/  ISETP.LT.AND P4, PT, R104, UR4, !P0 ;  /* 0x0000000468007c0c */ /* 0x001fe2000c781270 */
[----:B------:R-:W0:Y:S01]  /*a8c0*/  LDCU UR4, c[0x0][0x39c] ;  /* 0x00007380ff0477ac */ /* 0x000e220008000800 */
[----:B------:R-:W-:-:S04]  /*a8d0*/  LOP3.LUT R104, R0, 0x12, RZ, 0xfc, !PT ;  /* 0x0000001200687812 */ /* 0x000fc800078efcff */
[----:B0-----:R-:W-:Y:S01]  /*a8e0*/  ISETP.LT.AND P5, PT, R104, UR4, !P0 ;  /* 0x0000000468007c0c */ /* 0x001fe2000c7a1270 */
[----:B------:R-:W0:Y:S01]  /*a8f0*/  LDCU UR4, c[0x0][0x39c] ;  /* 0x00007380ff0477ac */ /* 0x000e220008000800 */
[----:B------:R-:W-:Y:S02]  /*a900*/  LOP3.LUT R104, R0, 0x2a, RZ, 0xfc, !PT ;  /* 0x0000002a00687812 */ /* 0x000fe400078efcff */
[----:B0-----:R-:W-:Y:S01]  /*a910*/  ISETP.LT.AND P2, PT, R102, UR4, !P0 ;  /* 0x0000000466007c0c */ /* 0x001fe2000c741270 */
[----:B------:R-:W0:Y:S02]  /*a920*/  LDCU UR4, c[0x0][0x39c] ;  /* 0x00007380ff0477ac */ /* 0x000e240008000800 */
[----:B0-----:R-:W-:Y:S01]  /*a930*/  ISETP.LT.AND P6, PT, R98, UR4, !P0 ;  /* 0x0000000462007c0c */ /* 0x001fe2000c7c1270 */
[----:B------:R-:W0:Y:S01]  /*a940*/  LDCU UR4, c[0x0][0x39c] ;  /* 0x00007380ff0477ac */ /* 0x000e220008000800 */
[----:B------:R-:W-:-:S05]  /*a950*/  PRMT R98, R200, 0x7632, R98 ;  /* 0x00007632c8627816 */ /* 0x000fca0000000062 */
[----:B------:R3:W-:Y:S04]  /*a960*/  @P4 STG.E.U16 desc[UR22][R116.64], R98 ;  /* 0x0000006274004986 */ /* 0x0007e8000c101516 */
[----:B------:R-:W-:Y:S04]  /*a970*/  @P5 STG.E.U16 desc[UR22][R124.64], R202 ;  /* 0x000000ca7c005986 */ /* 0x000fe8000c101516 */
[----:B------:R5:W-:Y:S01]  /*a980*/  @P2 STG.E.U16 desc[UR22][R128.64], R97 ;  /* 0x0000006180002986 */ /* 0x000be2000c101516 */
[----:B0-----:R-:W-:Y:S01]  /*a990*/  ISETP.LT.AND P3, PT, R96, UR4, !P0 ;  /* 0x0000000460007c0c */ /* 0x001fe2000c761270 */
[----:B------:R-:W0:Y:S01]  /*a9a0*/  LDCU UR4, c[0x0][0x39c] ;  /* 0x00007380ff0477ac */ /* 0x000e220008000800 */
[----:B------:R-:W-:Y:S01]  /*a9b0*/  LOP3.LUT R96, R0, 0x16, RZ, 0xfc, !PT ;  /* 0x0000001600607812 */ /* 0x000fe200078efcff */
[----:B------:R-:W-:Y:S01]  /*a9c0*/  @P6 STG.E.U16 desc[UR22][R142.64], R204 ;  /* 0x000000cc8e006986 */ /* 0x000fe2000c101516 */
[----:B---3--:R-:W-:-:S02]  /*a9d0*/  PRMT R98, R204, 0x7632, R98 ;  /* 0x00007632cc627816 */ /* 0x008fc40000000062 */
[----:B-----5:R-:W-:-:S07]  /*a9e0*/  PRMT R97, R208, 0x7632, R97 ;  /* 0x00007632d0617816 */ /* 0x020fce0000000061 */
        /* <DEDUP_REMOVED lines=8> */
[----:B------:R-:W-:-:S11]  /*aa70*/  LOP3.LUT R96, R0, 0x18, RZ, 0xfc, !PT ;  /* 0x0000001800607812 */ /* 0x000fd600078efcff */
        /* <DEDUP_REMOVED lines=21> */
[C---:B------:R-:W-:Y:S02]  /*abd0*/  LOP3.LUT R96, R0.reuse, 0x1d, RZ, 0xfc, !PT ;  /* 0x0000001d00607812 */ /* 0x040fe400078efcff */
[----:B---3--:R-:W-:-:S09]  /*abe0*/  LOP3.LUT R97, R0, 0x25, RZ, 0xfc, !PT ;  /* 0x0000002500617812 */ /* 0x008fd200078efcff */
        /* <DEDUP_REMOVED lines=16> */
[----:B------:R-:W-:Y:S01]  /*acf0*/  LOP3.LUT R96, R0, 0x21, RZ, 0xfc, !PT ;  /* 0x0000002100607812 */ /* 0x000fe200078efcff */
[----:B---3--:R-:W-:-:S04]  /*ad00*/  VIADD R99, R206, UR5 ;  /* 0x00000005ce637c36 */ /* 0x008fc80008000000 */
[----:B------:R-:W-:-:S06]  /*ad10*/  VIADD R101, R99, UR5 ;  /* 0x0000000563657c36 */ /* 0x000fcc0008000000 */
[----:B------:R-:W-:Y:S01]  /*ad20*/  @P4 STG.E.U16 desc[UR22][R176.64], R217 ;  /* 0x000000d9b0004986 */ /* 0x000fe2000c101516 */
[----:B-1----:R-:W-:Y:S01]  /*ad30*/  ISETP.LT.AND P4, PT, R97, UR6, !P0 ;  /* 0x0000000661007c0c */ /* 0x002fe2000c781270 */
[----:B------:R-:W1:Y:S01]  /*ad40*/  LDCU UR6, c[0x0][0x39c] ;  /* 0x00007380ff0677ac */ /* 0x000e620008000800 */
[----:B------:R-:W-:Y:S01]  /*ad50*/  PRMT R97, R218, 0x7632, R97 ;  /* 0x00007632da617816 */ /* 0x000fe20000000061 */
[----:B------:R-:W-:Y:S01]  /*ad60*/  VIADD R102, R101, UR5 ;  /* 0x0000000565667c36 */ /* 0x000fe20008000000 */
        /* <DEDUP_REMOVED lines=15> */
[----:B------:R-:W-:-:S04]  /*ae60*/  LOP3.LUT R96, R0, 0x26, RZ, 0xfc, !PT ;  /* 0x0000002600607812 */ /* 0x000fc800078efcff */
[----:B--2---:R-:W-:Y:S01]  /*ae70*/  ISETP.LT.AND P5, PT, R96, UR7, !P0 ;  /* 0x0000000760007c0c */ /* 0x004fe2000c7a1270 */
[----:B------:R-:W2:Y:S01]  /*ae80*/  LDCU UR7, c[0x0][0x39c] ;  /* 0x00007380ff0777ac */ /* 0x000ea20008000800 */
[----:B------:R-:W-:-:S04]  /*ae90*/  LEA R96, P2, R206, R2, 0x1 ;  /* 0x00000002ce607211 */ /* 0x000fc800078408ff */
[----:B---3--:R-:W-:-:S05]  /*aea0*/  LEA.HI.X.SX32 R97, R206, R3, 0x1, P2 ;  /* 0x00000003ce617211 */ /* 0x008fca00010f0eff */
[----:B------:R3:W-:Y:S01]  /*aeb0*/  @P3 STG.E.U16 desc[UR22][R96.64], R220 ;  /* 0x000000dc60003986 */ /* 0x0007e2000c101516 */
[----:B-1----:R-:W-:Y:S01]  /*aec0*/  ISETP.LT.AND P3, PT, R100, UR6, !P0 ;  /* 0x0000000664007c0c */ /* 0x002fe2000c761270 */
[----:B------:R-:W1:Y:S01]  /*aed0*/  LDCU UR6, c[0x0][0x39c] ;  /* 0x00007380ff0677ac */ /* 0x000e620008000800 */
[----:B0-----:R-:W-:Y:S02]  /*aee0*/  ISETP.LT.AND P2, PT, R98, UR4, !P0 ;  /* 0x0000000462007c0c */ /* 0x001fe4000c741270 */
[CC--:B------:R-:W-:Y:S01]  /*aef0*/  LEA R98, P6, R99.reuse, R2.reuse, 0x1 ;  /* 0x0000000263627211 */ /* 0x0c0fe200078c08ff */
[----:B------:R-:W0:Y:S03]  /*af00*/  LDCU UR4, c[0x0][0x39c] ;  /* 0x00007380ff0477ac */ /* 0x000e260008000800 */
[----:B------:R-:W-:Y:S02]  /*af10*/  LEA.HI.X.SX32 R99, R99, R3, 0x1, P6 ;  /* 0x0000000363637211 */ /* 0x000fe400030f0eff */
[----:B------:R-:W-:-:S02]  /*af20*/  LEA R100, P6, R101, R2, 0x1 ;  /* 0x0000000265647211 */ /* 0x000fc400078c08ff */
[----:B---3--:R-:W-:Y:S02]  /*af30*/  PRMT R97, R220, 0x7632, R97 ;  /* 0x00007632dc617816 */ /* 0x008fe40000000061 */
[-C--:B------:R-:W-:Y:S02]  /*af40*/  LEA.HI.X.SX32 R101, R101, R3.reuse, 0x1, P6 ;  /* 0x0000000365657211 */ /* 0x080fe400030f0eff */
[----:B------:R-:W-:Y:S01]  /*af50*/  LEA R96, P6, R102, R2, 0x1 ;  /* 0x0000000266607211 */ /* 0x000fe200078c08ff */
[----:B------:R3:W-:Y:S04]  /*af60*/  @P4 STG.E.U16 desc[UR22][R98.64], R97 ;  /* 0x0000006162004986 */ /* 0x0007e8000c101516 */
[----:B------:R-:W-:Y:S01]  /*af70*/  @P5 STG.E.U16 desc[UR22][R100.64], R222 ;  /* 0x000000de64005986 */ /* 0x000fe2000c101516 */
[----:B-1----:R-:W-:Y:S01]  /*af80*/  ISETP.LT.AND P5, PT, R104, UR6, !P0 ;  /* 0x0000000668007c0c */ /* 0x002fe2000c7a1270 */
[----:B------:R-:W1:Y:S01]  /*af90*/  LDCU UR6, c[0x0][0x39c] ;  /* 0x00007380ff0677ac */ /* 0x000e620008000800 */
[----:B0-----:R-:W-:Y:S01]  /*afa0*/  ISETP.LT.AND P4, PT, R103, UR4, !P0 ;  /* 0x0000000467007c0c */ /* 0x001fe2000c781270 */
[----:B------:R-:W-:Y:S01]  /*afb0*/  VIADD R103, R102, UR5 ;  /* 0x0000000566677c36 */ /* 0x000fe20008000000 */
[----:B------:R-:W-:Y:S01]  /*afc0*/  LOP3.LUT R104, R0, 0x2b, RZ, 0xfc, !PT ;  /* 0x0000002b00687812 */ /* 0x000fe200078efcff */
[----:B------:R-:W0:Y:S01]  /*afd0*/  LDCU UR4, c[0x0][0x39c] ;  /* 0x00007380ff0477ac */ /* 0x000e220008000800 */
[----:B---3--:R-:W-:Y:S01]  /*afe0*/  LEA.HI.X.SX32 R97, R102, R3, 0x1, P6 ;  /* 0x0000000366617211 */ /* 0x008fe200030f0eff */
[----:B------:R-:W-:Y:S01]  /*aff0*/  VIADD R102, R103, UR5 ;  /* 0x0000000567667c36 */ /* 0x000fe20008000000 */
[----:B------:R-:W-:-:S02]  /*b000*/  PRMT R99, R222, 0x7632, R99 ;  /* 0x00007632de637816 */ /* 0x000fc40000000063 */
[----:B------:R-:W-:-:S03]  /*b010*/  LEA R98, P6, R103, R2, 0x1 ;  /* 0x0000000267627211 */ /* 0x000fc600078c08ff */
[----:B------:R3:W-:Y:S01]  /*b020*/  @P2 STG.E.U16 desc[UR22][R96.64], R99 ;  /* 0x0000006360002986 */ /* 0x0007e2000c101516 */
[----:B--2---:R-:W-:Y:S01]  /*b030*/  ISETP.LT.AND P2, PT, R104, UR7, !P0 ;  /* 0x0000000768007c0c */ /* 0x004fe2000c741270 */
[----:B------:R-:W2:Y:S01]  /*b040*/  LDCU UR7, c[0x0][0x39c] ;  /* 0x00007380ff0777ac */ /* 0x000ea20008000800 */
[----:B------:R-:W-:Y:S02]  /*b050*/  LOP3.LUT R104, R0, 0x2c, RZ, 0xfc, !PT ;  /* 0x0000002c00687812 */ /* 0x000fe400078efcff */
[-C--:B---3--:R-:W-:Y:S01]  /*b060*/  LEA.HI.X.SX32 R99, R103, R3.reuse, 0x1, P6 ;  /* 0x0000000367637211 */ /* 0x088fe200030f0eff */
[C---:B------:R-:W-:Y:S01]  /*b070*/  VIADD R103, R102.reuse, UR5 ;  /* 0x0000000566677c36 */ /* 0x040fe20008000000 */
[----:B------:R-:W-:Y:S02]  /*b080*/  LEA R100, P6, R102, R2, 0x1 ;  /* 0x0000000266647211 */ /* 0x000fe400078c08ff */
[----:B------:R-:W-:Y:S01]  /*b090*/  PRMT R97, R224, 0x7632, R97 ;  /* 0x00007632e0617816 */ /* 0x000fe20000000061 */
[----:B------:R-:W-:Y:S01]  /*b0a0*/  @P3 STG.E.U16 desc[UR22][R98.64], R224 ;  /* 0x000000e062003986 */ /* 0x000fe2000c101516 */
[----:B0-----:R-:W-:Y:S01]  /*b0b0*/  ISETP.LT.AND P3, PT, R104, UR4, !P0 ;  /* 0x0000000468007c0c */ /* 0x001fe2000c761270 */
[----:B------:R-:W0:Y:S01]  /*b0c0*/  LDCU UR4, c[0x0][0x39c] ;  /* 0x00007380ff0477ac */ /* 0x000e220008000800 */
[----:B------:R-:W-:Y:S01]  /*b0d0*/  LEA.HI.X.SX32 R101, R102, R3, 0x1, P6 ;  /* 0x0000000366657211 */ /* 0x000fe200030f0eff */
[----:B------:R-:W-:Y:S01]  /*b0e0*/  VIADD R102, R103, UR5 ;  /* 0x0000000567667c36 */ /* 0x000fe20008000000 */
[----:B------:R-:W-:-:S02]  /*b0f0*/  LOP3.LUT R104, R0, 0x2d, RZ, 0xfc, !PT ;  /* 0x0000002d00687812 */ /* 0x000fc400078efcff */
[CC--:B------:R-:W-:Y:S01]  /*b100*/  LEA R96, P6, R103.reuse, R2.reuse, 0x1 ;  /* 0x0000000267607211 */ /* 0x0c0fe200078c08ff */
[----:B------:R3:W-:Y:S01]  /*b110*/  @P4 STG.E.U16 desc[UR22][R100.64], R97 ;  /* 0x0000006164004986 */ /* 0x0007e2000c101516 */
[----:B-1----:R-:W-:Y:S01]  /*b120*/  ISETP.LT.AND P4, PT, R104, UR6, !P0 ;  /* 0x0000000668007c0c */ /* 0x002fe2000c781270 */
[----:B------:R-:W1:Y:S01]  /*b130*/  LDCU UR6, c[0x0][0x39c] ;  /* 0x00007380ff0677ac */ /* 0x000e620008000800 */
[----:B------:R-:W-:Y:S02]  /*b140*/  LOP3.LUT R104, R0, 0x2e, RZ, 0xfc, !PT ;  /* 0x0000002e00687812 */ /* 0x000fe400078efcff */
[----:B---3--:R-:W-:Y:S01]  /*b150*/  LEA.HI.X.SX32 R97, R103, R3, 0x1, P6 ;  /* 0x0000000367617211 */ /* 0x008fe200030f0eff */
[C---:B------:R-:W-:Y:S01]  /*b160*/  VIADD R103, R102.reuse, UR5 ;  /* 0x0000000566677c36 */ /* 0x040fe20008000000 */
[----:B------:R-:W-:-:S03]  /*b170*/  LEA R98, P6, R102, R2, 0x1 ;  /* 0x0000000266627211 */ /* 0x000fc600078c08ff */
[----:B------:R3:W-:Y:S01]  /*b180*/  @P5 STG.E.U16 desc[UR22][R96.64], R226 ;  /* 0x000000e260005986 */ /* 0x0007e2000c101516 */
[-C--:B------:R-:W-:Y:S01]  /*b190*/  LEA.HI.X.SX32 R99, R102, R3.reuse, 0x1, P6 ;  /* 0x0000000366637211 */ /* 0x080fe200030f0eff */
[C---:B------:R-:W-:Y:S01]  /*b1a0*/  VIADD R102, R103.reuse, UR5 ;  /* 0x0000000567667c36 */ /* 0x040fe20008000000 */
[----:B0-----:R-:W-:Y:S01]  /*b1b0*/  ISETP.LT.AND P5, PT, R104, UR4, !P0 ;  /* 0x0000000468007c0c */ /* 0x001fe2000c7a1270 */
[----:B------:R-:W0:Y:S01]  /*b1c0*/  LDCU UR4, c[0x0][0x39c] ;  /* 0x00007380ff0477ac */ /* 0x000e220008000800 */
[C---:B------:R-:W-:Y:S02]  /*b1d0*/  LEA R100, P6, R103.reuse, R2, 0x1 ;  /* 0x0000000267647211 */ /* 0x040fe400078c08ff */
[----:B------:R-:W-:Y:S02]  /*b1e0*/  LOP3.LUT R104, R0, 0x2f, RZ, 0xfc, !PT ;  /* 0x0000002f00687812 */ /* 0x000fe400078efcff */
[----:B------:R-:W-:Y:S01]  /*b1f0*/  LEA.HI.X.SX32 R101, R103, R3, 0x1, P6 ;  /* 0x0000000367657211 */ /* 0x000fe200030f0eff */
[----:B------:R-:W-:Y:S01]  /*b200*/  VIADD R103, R102, UR5 ;  /* 0x0000000566677c36 */ /* 0x000fe20008000000 */
[----:B---3--:R-:W-:-:S02]  /*b210*/  PRMT R97, R226, 0x7632, R97 ;  /* 0x00007632e2617816 */ /* 0x008fc40000000061 */
[----:B------:R-:W-:-:S03]  /*b220*/  LEA R96, P6, R102, R2, 0x1 ;  /* 0x0000000266607211 */ /* 0x000fc600078c08ff */
[----:B------:R3:W-:Y:S01]  /*b230*/  @P2 STG.E.U16 desc[UR22][R98.64], R97 ;  /* 0x0000006162002986 */ /* 0x0007e2000c101516 */
[----:B--2---:R-:W-:Y:S01]  /*b240*/  ISETP.LT.AND P2, PT, R104, UR7, !P0 ;  /* 0x0000000768007c0c */ /* 0x004fe2000c741270 */
[----:B------:R-:W2:Y:S01]  /*b250*/  LDCU UR7, c[0x0][0x39c] ;  /* 0x00007380ff0777ac */ /* 0x000ea20008000800 */
[----:B------:R-:W-:Y:S01]  /*b260*/  LOP3.LUT R104, R0, 0x30, RZ, 0xfc, !PT ;  /* 0x0000003000687812 */ /* 0x000fe200078efcff */
[----:B------:R-:W-:Y:S03]  /*b270*/  @P3 STG.E.U16 desc[UR22][R100.64], R228 ;  /* 0x000000e464003986 */ /* 0x000fe6000c101516 */
[----:B-1----:R-:W-:Y:S01]  /*b280*/  ISETP.LT.AND P3, PT, R104, UR6, !P0 ;  /* 0x0000000668007c0c */ /* 0x002fe2000c761270 */
[----:B------:R-:W1:Y:S01]  /*b290*/  LDCU UR6, c[0x0][0x39c] ;  /* 0x00007380ff0677ac */ /* 0x000e620008000800 */
[----:B------:R-:W-:Y:S02]  /*b2a0*/  LOP3.LUT R104, R0, 0x31, RZ, 0xfc, !PT ;  /* 0x0000003100687812 */ /* 0x000fe400078efcff */
[----:B---3--:R-:W-:Y:S01]  /*b2b0*/  LEA.HI.X.SX32 R97, R102, R3, 0x1, P6 ;  /* 0x0000000366617211 */ /* 0x008fe200030f0eff */
[----:B------:R-:W-:Y:S01]  /*b2c0*/  VIADD R102, R103, UR5 ;  /* 0x0000000567667c36 */ /* 0x000fe20008000000 */
[----:B------:R-:W-:-:S02]  /*b2d0*/  PRMT R99, R228, 0x7632, R99 ;  /* 0x00007632e4637816 */ /* 0x000fc40000000063 */
[----:B------:R-:W-:-:S03]  /*b2e0*/  LEA R98, P6, R103, R2, 0x1 ;  /* 0x0000000267627211 */ /* 0x000fc600078c08ff */
[----:B------:R3:W-:Y:S01]  /*b2f0*/  @P4 STG.E.U16 desc[UR22][R96.64], R99 ;  /* 0x0000006360004986 */ /* 0x0007e2000c101516 */
[----:B0-----:R-:W-:Y:S01]  /*b300*/  ISETP.LT.AND P4, PT, R104, UR4, !P0 ;  /* 0x0000000468007c0c */ /* 0x001fe2000c781270 */
[----:B------:R-:W0:Y:S01]  /*b310*/  LDCU UR4, c[0x0][0x39c] ;  /* 0x00007380ff0477ac */ /* 0x000e220008000800 */
[----:B------:R-:W-:Y:S02]  /*b320*/  LOP3.LUT R104, R0, 0x32, RZ, 0xfc, !PT ;  /* 0x0000003200687812 */ /* 0x000fe400078efcff */
[-C--:B---3--:R-:W-:Y:S01]  /*b330*/  LEA.HI.X.SX32 R99, R103, R3.reuse, 0x1, P6 ;  /* 0x0000000367637211 */ /* 0x088fe200030f0eff */
[C---:B------:R-:W-:Y:S01]  /*b340*/  VIADD R103, R102.reuse, UR5 ;  /* 0x0000000566677c36 */ /* 0x040fe20008000000 */
[-C--:B------:R-:W-:Y:S02]  /*b350*/  LEA R100, P6, R102, R2.reuse, 0x1 ;  /* 0x0000000266647211 */ /* 0x080fe400078c08ff */
[----:B------:R-:W-:Y:S01]  /*b360*/  PRMT R97, R230, 0x7632, R97 ;  /* 0x00007632e6617816 */ /* 0x000fe20000000061 */
[----:B------:R-:W-:Y:S01]  /*b370*/  @P5 STG.E.U16 desc[UR22][R98.64], R230 ;  /* 0x000000e662005986 */ /* 0x000fe2000c101516 */
[----:B------:R-:W-:Y:S01]  /*b380*/  LEA.HI.X.SX32 R101, R102, R3, 0x1, P6 ;  /* 0x0000000366657211 */ /* 0x000fe200030f0eff */
[C---:B------:R-:W-:Y:S01]  /*b390*/  VIADD R102, R103.reuse, UR5 ;  /* 0x0000000567667c36 */ /* 0x040fe20008000000 */
[----:B-1----:R-:W-:Y:S01]  /*b3a0*/  ISETP.LT.AND P5, PT, R104, UR6, !P0 ;  /* 0x0000000668007c0c */ /* 0x002fe2000c7a1270 */
[----:B------:R-:W1:Y:S01]  /*b3b0*/  LDCU UR6, c[0x0][0x39c] ;  /* 0x00007380ff0677ac */ /* 0x000e620008000800 */
[----:B------:R-:W-:Y:S01]  /*b3c0*/  LEA R96, P6, R103, R2, 0x1 ;  /* 0x0000000267607211 */ /* 0x000fe200078c08ff */
[----:B------:R3:W-:Y:S01]  /*b3d0*/  @P2 STG.E.U16 desc[UR22][R100.64], R97 ;  /* 0x0000006164002986 */ /* 0x0007e2000c101516 */
[----:B------:R-:W-:-:S04]  /*b3e0*/  LOP3.LUT R104, R0, 0x33, RZ, 0xfc, !PT ;  /* 0x0000003300687812 */ /* 0x000fc800078efcff */
[----:B--2---:R-:W-:Y:S01]  /*b3f0*/  ISETP.LT.AND P2, PT, R104, UR7, !P0 ;  /* 0x0000000768007c0c */ /* 0x004fe2000c741270 */
[----:B------:R-:W2:Y:S01]  /*b400*/  LDCU UR7, c[0x0][0x39c] ;  /* 0x00007380ff0777ac */ /* 0x000ea20008000800 */
[----:B------:R-:W-:Y:S02]  /*b410*/  LOP3.LUT R104, R0, 0x34, RZ, 0xfc, !PT ;  /* 0x0000003400687812 */ /* 0x000fe400078efcff */
[----:B---3--:R-:W-:Y:S01]  /*b420*/  LEA.HI.X.SX32 R97, R103, R3, 0x1, P6 ;  /* 0x0000000367617211 */ /* 0x008fe200030f0eff */
[C---:B------:R-:W-:Y:S01]  /*b430*/  VIADD R103, R102.reuse, UR5 ;  /* 0x0000000566677c36 */ /* 0x040fe20008000000 */
[----:B------:R-:W-:-:S03]  /*b440*/  LEA R98, P6, R102, R2, 0x1 ;  /* 0x0000000266627211 */ /* 0x000fc600078c08ff */
[----:B------:R3:W-:Y:S01]  /*b450*/  @P3 STG.E.U16 desc[UR22][R96.64], R232 ;  /* 0x000000e860003986 */ /* 0x0007e2000c101516 */
[----:B0-----:R-:W-:Y:S01]  /*b460*/  ISETP.LT.AND P3, PT, R104, UR4, !P0 ;  /* 0x0000000468007c0c */ /* 0x001fe2000c761270 */
[----:B------:R-:W0:Y:S01]  /*b470*/  LDCU UR4, c[0x0][0x39c] ;  /* 0x00007380ff0477ac */ /* 0x000e220008000800 */
[----:B------:R-:W-:Y:S01]  /*b480*/  LEA.HI.X.SX32 R99, R102, R3, 0x1, P6 ;  /* 0x0000000366637211 */ /* 0x000fe200030f0eff */
[C---:B------:R-:W-:Y:S01]  /*b490*/  VIADD R102, R103.reuse, UR5 ;  /* 0x0000000567667c36 */ /* 0x040fe20008000000 */
[----:B------:R-:W-:Y:S02]  /*b4a0*/  LOP3.LUT R104, R0, 0x35, RZ, 0xfc, !PT ;  /* 0x0000003500687812 */ /* 0x000fe400078efcff */
[----:B------:R-:W-:-:S04]  /*b4b0*/  LEA R100, P6, R103, R2, 0x1 ;  /* 0x0000000267647211 */ /* 0x000fc800078c08ff */
[----:B------:R-:W-:Y:S01]  /*b4c0*/  LEA.HI.X.SX32 R101, R103, R3, 0x1, P6 ;  /* 0x0000000367657211 */ /* 0x000fe200030f0eff */
[----:B------:R-:W-:Y:S01]  /*b4d0*/  VIADD R103, R102, UR5 ;  /* 0x0000000566677c36 */ /* 0x000fe20008000000 */
[----:B---3--:R-:W-:Y:S02]  /*b4e0*/  PRMT R97, R232, 0x7632, R97 ;  /* 0x00007632e8617816 */ /* 0x008fe40000000061 */
[----:B------:R-:W-:-:S03]  /*b4f0*/  LEA R96, P6, R102, R2, 0x1 ;  /* 0x0000000266607211 */ /* 0x000fc600078c08ff */
[----:B------:R3:W-:Y:S01]  /*b500*/  @P4 STG.E.U16 desc[UR22][R98.64], R97 ;  /* 0x0000006162004986 */ /* 0x0007e2000c101516 */
[----:B-1----:R-:W-:Y:S01]  /*b510*/  ISETP.LT.AND P4, PT, R104, UR6, !P0 ;  /* 0x0000000668007c0c */ /* 0x002fe2000c781270 */
[----:B------:R-:W1:Y:S01]  /*b520*/  LDCU UR6, c[0x0][0x39c] ;  /* 0x00007380ff0677ac */ /* 0x000e620008000800 */
[----:B------:R-:W-:Y:S01]  /*b530*/  LOP3.LUT R104, R0, 0x36, RZ, 0xfc, !PT ;  /* 0x0000003600687812 */ /* 0x000fe200078efcff */
[----:B------:R-:W-:Y:S03]  /*b540*/  @P5 STG.E.U16 desc[UR22][R100.64], R234 ;  /* 0x000000ea64005986 */ /* 0x000fe6000c101516 */
[----:B0-----:R-:W-:Y:S01]  /*b550*/  ISETP.LT.AND P5, PT, R104, UR4, !P0 ;  /* 0x0000000468007c0c */ /* 0x001fe2000c7a1270 */
[----:B------:R-:W0:Y:S01]  /*b560*/  LDCU UR4, c[0x0][0x39c] ;  /* 0x00007380ff0477ac */ /* 0x000e220008000800 */
[----:B------:R-:W-:Y:S02]  /*b570*/  LOP3.LUT R104, R0, 0x37, RZ, 0xfc, !PT ;  /* 0x0000003700687812 */ /* 0x000fe400078efcff */
        /* <DEDUP_REMOVED lines=13> */
[----:B-1----:R-:W-:Y:S01]  /*b650*/  ISETP.LT.AND P3, PT, R104, UR6, !P0 ;  /* 0x0000000668007c0c */ /* 0x002fe2000c761270 */
[----:B------:R-:W1:Y:S01]  /*b660*/  LDCU UR6, c[0x0][0x39c] ;  /* 0x00007380ff0677ac */ /* 0x000e620008000800 */
[----:B------:R-:W-:Y:S01]  /*b670*/  LEA.HI.X.SX32 R101, R102, R3, 0x1, P6 ;  /* 0x0000000366657211 */ /* 0x000fe200030f0eff */
[----:B------:R-:W-:Y:S01]  /*b680*/  VIADD R102, R103, UR5 ;  /* 0x0000000567667c36 */ /* 0x000fe20008000000 */
[----:B------:R-:W-:-:S02]  /*b690*/  LOP3.LUT R104, R0, 0x39, RZ, 0xfc, !PT ;  /* 0x0000003900687812 */ /* 0x000fc400078efcff */
[CC--:B------:R-:W-:Y:S01]  /*b6a0*/  LEA R96, P6, R103.reuse, R2.reuse, 0x1 ;  /* 0x0000000267607211 */ /* 0x0c0fe200078c08ff */
[----:B------:R3:W-:Y:S01]  /*b6b0*/  @P4 STG.E.U16 desc[UR22][R100.64], R97 ;  /* 0x0000006164004986 */ /* 0x0007e2000c101516 */
[----:B0-----:R-:W-:Y:S01]  /*b6c0*/  ISETP.LT.AND P4, PT, R104, UR4, !P0 ;  /* 0x0000000468007c0c */ /* 0x001fe2000c781270 */
[----:B------:R-:W0:Y:S01]  /*b6d0*/  LDCU UR4, c[0x0][0x39c] ;  /* 0x00007380ff0477ac */ /* 0x000e220008000800 */
[----:B------:R-:W-:Y:S02]  /*b6e0*/  LOP3.LUT R104, R0, 0x3a, RZ, 0xfc, !PT ;  /* 0x0000003a00687812 */ /* 0x000fe400078efcff */
[----:B---3--:R-:W-:Y:S01]  /*b6f0*/  LEA.HI.X.SX32 R97, R103, R3, 0x1, P6 ;  /* 0x0000000367617211 */ /* 0x008fe200030f0eff */
[C---:B------:R-:W-:Y:S01]  /*b700*/  VIADD R103, R102.reuse, UR5 ;  /* 0x0000000566677c36 */ /* 0x040fe20008000000 */
[----:B------:R-:W-:-:S03]  /*b710*/  LEA R98, P6, R102, R2, 0x1 ;  /* 0x0000000266627211 */ /* 0x000fc600078c08ff */
[----:B------:R3:W-:Y:S01]  /*b720*/  @P5 STG.E.U16 desc[UR22][R96.64], R238 ;  /* 0x000000ee60005986 */ /* 0x0007e2000c101516 */
[-C--:B------:R-:W-:Y:S01]  /*b730*/  LEA.HI.X.SX32 R99, R102, R3.reuse, 0x1, P6 ;  /* 0x0000000366637211 */ /* 0x080fe200030f0eff */
[C---:B------:R-:W-:Y:S01]  /*b740*/  VIADD R102, R103.reuse, UR5 ;  /* 0x0000000567667c36 */ /* 0x040fe20008000000 */
[----:B-1----:R-:W-:Y:S01]  /*b750*/  ISETP.LT.AND P5, PT, R104, UR6, !P0 ;  /* 0x0000000668007c0c */ /* 0x002fe2000c7a1270 */
[----:B------:R-:W1:Y:S01]  /*b760*/  LDCU UR6, c[0x0][0x39c] ;  /* 0x00007380ff0677ac */ /* 0x000e620008000800 */
        /* <DEDUP_REMOVED lines=19> */
[----:B-1----:R-:W-:Y:S01]  /*b8a0*/  ISETP.LT.AND P4, PT, R104, UR6, !P0 ;  /* 0x0000000668007c0c */ /* 0x002fe2000c781270 */
[----:B------:R-:W1:Y:S01]  /*b8b0*/  LDCU UR6, c[0x0][0x39c] ;  /* 0x00007380ff0677ac */ /* 0x000e620008000800 */
        /* <DEDUP_REMOVED lines=8> */
[----:B0-----:R-:W-:Y:S01]  /*b940*/  ISETP.LT.AND P5, PT, R104, UR4, !P0 ;  /* 0x0000000468007c0c */ /* 0x001fe2000c7a1270 */
[----:B------:R-:W0:Y:S01]  /*b950*/  LDCU UR4, c[0x0][0x39c] ;  /* 0x00007380ff0477ac */ /* 0x000e220008000800 */
        /* <DEDUP_REMOVED lines=10> */
[----:B-1----:R-:W-:Y:S01]  /*ba00*/  ISETP.LT.AND P3, PT, R104, UR6, !P0 ;  /* 0x0000000668007c0c */ /* 0x002fe2000c761270 */
[----:B------:R-:W1:Y:S01]  /*ba10*/  LDCU UR6, c[0x0][0x39c] ;  /* 0x00007380ff0677ac */ /* 0x000e620008000800 */
        /* <DEDUP_REMOVED lines=9> */
[----:B0-----:R-:W-:Y:S01]  /*bab0*/  ISETP.LT.AND P4, PT, R104, UR4, !P0 ;  /* 0x0000000468007c0c */ /* 0x001fe2000c781270 */
[----:B------:R-:W0:Y:S01]  /*bac0*/  LDCU UR4, c[0x0][0x39c] ;  /* 0x00007380ff0477ac */ /* 0x000e220008000800 */
        /* <DEDUP_REMOVED lines=60> */
[CC--:B------:R-:W-:Y:S02]  /*be90*/  LEA R100, P6, R102.reuse, R2.reuse, 0x1 ;  /* 0x0000000266647211 */ /* 0x0c0fe400078c08ff */
        /* <DEDUP_REMOVED lines=23> */
[C---:B------:R-:W-:Y:S01]  /*c010*/  VIADD R103, R102.reuse, UR5 ;  /* 0x0000000566677c36 */ /* 0x040fe20008000000 */
        /* <DEDUP_REMOVED lines=610> */
[----:B------:R-:W-:-:S02]  /*e640*/  LEA R96, P6, R103, R2, 0x1 ;  /* 0x0000000267607211 */ /* 0x000fc400078c08ff */
[----:B0-----:R-:W-:Y:S01]  /*e650*/  ISETP.LT.AND P5, PT, R104, UR4, !P0 ;  /* 0x0000000468007c0c */ /* 0x001fe2000c7a1270 */
[----:B------:R-:W0:Y:S01]  /*e660*/  LDCU UR4, c[0x0][0x39c] ;  /* 0x00007380ff0477ac */ /* 0x000e220008000800 */
        /* <DEDUP_REMOVED lines=9> */
[-C--:B------:R-:W-:Y:S02]  /*e700*/  LEA.HI.X.SX32 R99, R102, R3.reuse, 0x1, P6 ;  /* 0x0000000366637211 */ /* 0x080fe400030f0eff */
[C---:B------:R-:W-:Y:S02]  /*e710*/  LEA R100, P6, R103.reuse, R2, 0x1 ;  /* 0x0000000267647211 */ /* 0x040fe400078c08ff */
[----:B-1----:R-:W-:Y:S01]  /*e720*/  ISETP.LT.AND P3, PT, R104, UR6, !P0 ;  /* 0x0000000668007c0c */ /* 0x002fe2000c761270 */
[----:B------:R-:W1:Y:S01]  /*e730*/  LDCU UR6, c[0x0][0x39c] ;  /* 0x00007380ff0677ac */ /* 0x000e620008000800 */
[C---:B------:R-:W-:Y:S01]  /*e740*/  LEA.HI.X.SX32 R101, R103.reuse, R3, 0x1, P6 ;  /* 0x0000000367657211 */ /* 0x040fe200030f0eff */
[----:B------:R-:W-:Y:S01]  /*e750*/  VIADD R103, R103, UR5 ;  /* 0x0000000567677c36 */ /* 0x000fe20008000000 */
[C---:B------:R-:W-:Y:S02]  /*e760*/  LOP3.LUT R102, R0.reuse, 0xa1, RZ, 0xfc, !PT ;  /* 0x000000a100667812 */ /* 0x040fe400078efcff */
[----:B------:R-:W-:-:S02]  /*e770*/  LOP3.LUT R104, R0, 0xa2, RZ, 0xfc, !PT ;  /* 0x000000a200687812 */ /* 0x000fc400078efcff */
[----:B---3--:R-:W-:-:S05]  /*e780*/  PRMT R97, R223, 0x7632, R97 ;  /* 0x00007632df617816 */ /* 0x008fca0000000061 */
[----:B------:R3:W-:Y:S01]  /*e790*/  @P4 STG.E.U16 desc[UR22][R98.64], R97 ;  /* 0x0000006162004986 */ /* 0x0007e2000c101516 */
[----:B0-----:R-:W-:Y:S01]  /*e7a0*/  ISETP.LT.AND P4, PT, R102, UR4, !P0 ;  /* 0x0000000466007c0c */ /* 0x001fe2000c781270 */
[----:B------:R-:W0:Y:S01]  /*e7b0*/  LDCU UR4, c[0x0][0x39c] ;  /* 0x00007380ff0477ac */ /* 0x000e220008000800 */
[C---:B------:R-:W-:Y:S01]  /*e7c0*/  VIADD R102, R103.reuse, UR5 ;  /* 0x0000000567667c36 */ /* 0x040fe20008000000 */
[----:B------:R5:W-:Y:S01]  /*e7d0*/  @P5 STG.E.U16 desc[UR22][R100.64], R221 ;  /* 0x000000dd64005986 */ /* 0x000be2000c101516 */
[----:B------:R-:W-:-:S04]  /*e7e0*/  LEA R96, P5, R103, R2, 0x1 ;  /* 0x0000000267607211 */ /* 0x000fc800078a08ff */
[----:B---3--:R-:W-:Y:S02]  /*e7f0*/  LEA.HI.X.SX32 R97, R103, R3, 0x1, P5 ;  /* 0x0000000367617211 */ /* 0x008fe400028f0eff */
[----:B------:R-:W-:Y:S02]  /*e800*/  PRMT R99, R221, 0x7632, R99 ;  /* 0x00007632dd637816 */ /* 0x000fe40000000063 */
[----:B------:R-:W-:Y:S02]  /*e810*/  LEA R98, P6, R102, R2, 0x1 ;  /* 0x0000000266627211 */ /* 0x000fe400078c08ff */
[----:B------:R-:W-:Y:S01]  /*e820*/  LOP3.LUT R103, R0, 0xa3, RZ, 0xfc, !PT ;  /* 0x000000a300677812 */ /* 0x000fe200078efcff */
[----:B------:R3:W-:Y:S01]  /*e830*/  @P2 STG.E.U16 desc[UR22][R96.64], R99 ;  /* 0x0000006360002986 */ /* 0x0007e2000c101516 */
[----:B-1----:R-:W-:Y:S01]  /*e840*/  ISETP.LT.AND P5, PT, R104, UR6, !P0 ;  /* 0x0000000668007c0c */ /* 0x002fe2000c7a1270 */
[----:B------:R-:W1:Y:S01]  /*e850*/  LDCU UR6, c[0x0][0x39c] ;  /* 0x00007380ff0677ac */ /* 0x000e620008000800 */
[----:B--2---:R-:W-:-:S02]  /*e860*/  ISETP.LT.AND P2, PT, R103, UR7, !P0 ;  /* 0x0000000767007c0c */ /* 0x004fc4000c741270 */
[C---:B-----5:R-:W-:Y:S01]  /*e870*/  LOP3.LUT R101, R0.reuse, 0xa4, RZ, 0xfc, !PT ;  /* 0x000000a400657812 */ /* 0x060fe200078efcff */
[----:B------:R-:W2:Y:S01]  /*e880*/  LDCU UR7, c[0x0][0x39c] ;  /* 0x00007380ff0777ac */ /* 0x000ea20008000800 */
[----:B------:R-:W-:Y:S02]  /*e890*/  LOP3.LUT R104, R0, 0xa6, RZ, 0xfc, !PT ;  /* 0x000000a600687812 */ /* 0x000fe400078efcff */
[C---:B---3--:R-:W-:Y:S01]  /*e8a0*/  LEA.HI.X.SX32 R99, R102.reuse, R3, 0x1, P6 ;  /* 0x0000000366637211 */ /* 0x048fe200030f0eff */
[----:B------:R-:W-:-:S04]  /*e8b0*/  VIADD R102, R102, UR5 ;  /* 0x0000000566667c36 */ /* 0x000fc80008000000 */
[C---:B------:R-:W-:Y:S01]  /*e8c0*/  VIADD R103, R102.reuse, UR5 ;  /* 0x0000000566677c36 */ /* 0x040fe20008000000 */
[CC--:B------:R-:W-:Y:S01]  /*e8d0*/  LEA R100, P6, R102.reuse, R2.reuse, 0x1 ;  /* 0x0000000266647211 */ /* 0x0c0fe200078c08ff */
[----:B------:R3:W-:Y:S01]  /*e8e0*/  @P3 STG.E.U16 desc[UR22][R98.64], R219 ;  /* 0x000000db62003986 */ /* 0x0007e2000c101516 */
[----:B0-----:R-:W-:Y:S01]  /*e8f0*/  ISETP.LT.AND P3, PT, R101, UR4, !P0 ;  /* 0x0000000465007c0c */ /* 0x001fe2000c761270 */
[----:B------:R-:W0:Y:S01]  /*e900*/  LDCU UR4, c[0x0][0x39c] ;  /* 0x00007380ff0477ac */ /* 0x000e220008000800 */
[-C--:B------:R-:W-:Y:S02]  /*e910*/  LEA.HI.X.SX32 R101, R102, R3.reuse, 0x1, P6 ;  /* 0x0000000366657211 */ /* 0x080fe400030f0eff */
[C---:B------:R-:W-:Y:S02]  /*e920*/  LEA R96, P6, R103.reuse, R2, 0x1 ;  /* 0x0000000267607211 */ /* 0x040fe400078c08ff */
[----:B------:R-:W-:Y:S02]  /*e930*/  LOP3.LUT R102, R0, 0xa5, RZ, 0xfc, !PT ;  /* 0x000000a500667812 */ /* 0x000fe400078efcff */
[C---:B------:R-:W-:Y:S01]  /*e940*/  LEA.HI.X.SX32 R97, R103.reuse, R3, 0x1, P6 ;  /* 0x0000000367617211 */ /* 0x040fe200030f0eff */
[----:B------:R-:W-:Y:S01]  /*e950*/  VIADD R103, R103, UR5 ;  /* 0x0000000567677c36 */ /* 0x000fe20008000000 */
[----:B---3--:R-:W-:-:S05]  /*e960*/  PRMT R99, R219, 0x7632, R99 ;  /* 0x00007632db637816 */ /* 0x008fca0000000063 */
[----:B------:R3:W-:Y:S01]  /*e970*/  @P4 STG.E.U16 desc[UR22][R100.64], R99 ;  /* 0x0000006364004986 */ /* 0x0007e2000c101516 */
[----:B-1----:R-:W-:Y:S01]  /*e980*/  ISETP.LT.AND P4, PT, R102, UR6, !P0 ;  /* 0x0000000666007c0c */ /* 0x002fe2000c781270 */
[----:B------:R-:W1:Y:S01]  /*e990*/  LDCU UR6, c[0x0][0x39c] ;  /* 0x00007380ff0677ac */ /* 0x000e620008000800 */
[C---:B------:R-:W-:Y:S01]  /*e9a0*/  VIADD R102, R103.reuse, UR5 ;  /* 0x0000000567667c36 */ /* 0x040fe20008000000 */
[----:B------:R5:W-:Y:S01]  /*e9b0*/  @P5 STG.E.U16 desc[UR22][R96.64], R105 ;  /* 0x0000006960005986 */ /* 0x000be2000c101516 */
[----:B------:R-:W-:-:S04]  /*e9c0*/  LEA R98, P5, R103, R2, 0x1 ;  /* 0x0000000267627211 */ /* 0x000fc800078a08ff */
[-C--:B---3--:R-:W-:Y:S02]  /*e9d0*/  LEA.HI.X.SX32 R99, R103, R3.reuse, 0x1, P5 ;  /* 0x0000000367637211 */ /* 0x088fe400028f0eff */
[----:B------:R-:W-:Y:S02]  /*e9e0*/  LEA R100, P6, R102, R2, 0x1 ;  /* 0x0000000266647211 */ /* 0x000fe400078c08ff */
[----:B-----5:R-:W-:Y:S02]  /*e9f0*/  PRMT R97, R69, 0x7632, R97 ;  /* 0x0000763245617816 */ /* 0x020fe40000000061 */
[----:B------:R-:W-:Y:S02]  /*ea00*/  LOP3.LUT R69, R0, 0xa7, RZ, 0xfc, !PT ;  /* 0x000000a700457812 */ /* 0x000fe400078efcff */
[C---:B------:R-:W-:Y:S01]  /*ea10*/  LEA.HI.X.SX32 R101, R102.reuse, R3, 0x1, P6 ;  /* 0x0000000366657211 */ /* 0x040fe200030f0eff */
[----:B------:R3:W-:Y:S01]  /*ea20*/  @P2 STG.E.U16 desc[UR22][R98.64], R97 ;  /* 0x0000006162002986 */ /* 0x0007e2000c101516 */
[----:B0-----:R-:W-:Y:S01]  /*ea30*/  ISETP.LT.AND P2, PT, R69, UR4, !P0 ;  /* 0x0000000445007c0c */ /* 0x001fe2000c741270 */
[----:B------:R-:W-:Y:S01]  /*ea40*/  VIADD R69, R102, UR5 ;  /* 0x0000000566457c36 */ /* 0x000fe20008000000 */
[----:B------:R-:W0:Y:S01]  /*ea50*/  LDCU UR4, c[0x0][0x39c] ;  /* 0x00007380ff0477ac */ /* 0x000e220008000800 */
[----:B------:R-:W-:-:S02]  /*ea60*/  LOP3.LUT R102, R0, 0xa8, RZ, 0xfc, !PT ;  /* 0x000000a800667812 */ /* 0x000fc400078efcff */
[----:B--2---:R-:W-:Y:S01]  /*ea70*/  ISETP.LT.AND P5, PT, R104, UR7, !P0 ;  /* 0x0000000768007c0c */ /* 0x004fe2000c7a1270 */
[----:B------:R-:W2:Y:S01]  /*ea80*/  LDCU UR7, c[0x0][0x39c] ;  /* 0x00007380ff0777ac */ /* 0x000ea20008000800 */
[C---:B------:R-:W-:Y:S02]  /*ea90*/  LEA R96, P6, R69.reuse, R2, 0x1 ;  /* 0x0000000245607211 */ /* 0x040fe400078c08ff */
[----:B---3--:R-:W-:Y:S02]  /*eaa0*/  PRMT R99, R68, 0x7610, R99 ;  /* 0x0000761044637816 */ /* 0x008fe40000000063 */
[C---:B------:R-:W-:Y:S01]  /*eab0*/  LEA.HI.X.SX32 R97, R69.reuse, R3, 0x1, P6 ;  /* 0x0000000345617211 */ /* 0x040fe200030f0eff */
[----:B------:R-:W-:Y:S02]  /*eac0*/  VIADD R69, R69, UR5 ;  /* 0x0000000545457c36 */ /* 0x000fe40008000000 */
[----:B------:R3:W-:Y:S01]  /*ead0*/  @P3 STG.E.U16 desc[UR22][R100.64], R99 ;  /* 0x0000006364003986 */ /* 0x0007e2000c101516 */
[----:B-1----:R-:W-:Y:S01]  /*eae0*/  ISETP.LT.AND P3, PT, R102, UR6, !P0 ;  /* 0x0000000666007c0c */ /* 0x002fe2000c761270 */
[----:B------:R-:W1:Y:S01]  /*eaf0*/  LDCU UR6, c[0x0][0x39c] ;  /* 0x00007380ff0677ac */ /* 0x000e620008000800 */
[----:B------:R-:W-:Y:S01]  /*eb00*/  VIADD R98, R69, UR5 ;  /* 0x0000000545627c36 */ /* 0x000fe20008000000 */
[----:B---3--:R-:W-:-:S05]  /*eb10*/  PRMT R101, R68, 0x7632, R101 ;  /* 0x0000763244657816 */ /* 0x008fca0000000065 */
[----:B------:R3:W-:Y:S01]  /*eb20*/  @P4 STG.E.U16 desc[UR22][R96.64], R101 ;  /* 0x0000006560004986 */ /* 0x0007e2000c101516 */
[----:B------:R-:W-:-:S04]  /*eb30*/  LEA R68, P4, R69, R2, 0x1 ;  /* 0x0000000245447211 */ /* 0x000fc800078808ff */
[----:B------:R-:W-:Y:S02]  /*eb40*/  LEA.HI.X.SX32 R69, R69, R3, 0x1, P4 ;  /* 0x0000000345457211 */ /* 0x000fe400020f0eff */
[----:B---3--:R-:W-:Y:S02]  /*eb50*/  F2FP.F16.F32.PACK_AB R97, R71, R70 ;  /* 0x000000464761723e */ /* 0x008fe400000000ff */
[C---:B------:R-:W-:Y:S02]  /*eb60*/  LOP3.LUT R70, R0.reuse, 0xa9, RZ, 0xfc, !PT ;  /* 0x000000a900467812 */ /* 0x040fe400078efcff */
[----:B------:R-:W-:Y:S01]  /*eb70*/  LOP3.LUT R96, R0, 0xaa, RZ, 0xfc, !PT ;  /* 0x000000aa00607812 */ /* 0x000fe200078efcff */
[----:B------:R3:W-:Y:S01]  /*eb80*/  @P5 STG.E.U16 desc[UR22][R68.64], R97 ;  /* 0x0000006144005986 */ /* 0x0007e2000c101516 */
[----:B0-----:R-:W-:Y:S01]  /*eb90*/  ISETP.LT.AND P4, PT, R70, UR4, !P0 ;  /* 0x0000000446007c0c */ /* 0x001fe2000c781270 */
[----:B------:R-:W0:Y:S01]  /*eba0*/  LDCU UR4, c[0x0][0x39c] ;  /* 0x00007380ff0477ac */ /* 0x000e220008000800 */
[----:B------:R-:W-:-:S02]  /*ebb0*/  LEA R70, P6, R98, R2, 0x1 ;  /* 0x0000000262467211 */ /* 0x000fc400078c08ff */
[----:B------:R-:W-:Y:S02]  /*ebc0*/  PRMT R99, R97, 0x7632, R99 ;  /* 0x0000763261637816 */ /* 0x000fe40000000063 */
[C---:B------:R-:W-:Y:S01]  /*ebd0*/  LEA.HI.X.SX32 R71, R98.reuse, R3, 0x1, P6 ;  /* 0x0000000362477211 */ /* 0x040fe200030f0eff */
[----:B------:R-:W-:Y:S01]  /*ebe0*/  VIADD R98, R98, UR5 ;  /* 0x0000000562627c36 */ /* 0x000fe20008000000 */
[----:B-1----:R-:W-:Y:S01]  /*ebf0*/  ISETP.LT.AND P6, PT, R96, UR6, !P0 ;  /* 0x0000000660007c0c */ /* 0x002fe2000c7c1270 */
[----:B------:R-:W1:Y:S02]  /*ec00*/  LDCU UR6, c[0x0][0x39c] ;  /* 0x00007380ff0677ac */ /* 0x000e640008000800 */
[----:B------:R5:W-:Y:S01]  /*ec10*/  @P2 STG.E.U16 desc[UR22][R70.64], R99 ;  /* 0x0000006346002986 */ /* 0x000be2000c101516 */
[C---:B------:R-:W-:Y:S01]  /*ec20*/  LEA R96, P2, R98.reuse, R2, 0x1 ;  /* 0x0000000262607211 */ /* 0x040fe200078408ff */
[----:B------:R-:W-:Y:S01]  /*ec30*/  VIADD R72, R98, UR5 ;  /* 0x0000000562487c36 */ /* 0x000fe20008000000 */
[----:B---3--:R-:W-:-:S02]  /*ec40*/  LOP3.LUT R68, R0, 0xab, RZ, 0xfc, !PT ;  /* 0x000000ab00447812 */ /* 0x008fc400078efcff */
[-C--:B------:R-:W-:Y:S02]  /*ec50*/  LEA.HI.X.SX32 R97, R98, R3.reuse, 0x1, P2 ;  /* 0x0000000362617211 */ /* 0x080fe400010f0eff */
[----:B------:R-:W-:Y:S02]  /*ec60*/  LOP3.LUT R69, R0, 0xac, RZ, 0xfc, !PT ;  /* 0x000000ac00457812 */ /* 0x000fe400078efcff */
[----:B0-----:R-:W-:Y:S01]  /*ec70*/  ISETP.LT.AND P5, PT, R68, UR4, !P0 ;  /* 0x0000000444007c0c */ /* 0x001fe2000c7a1270 */
[----:B------:R0:W-:Y:S01]  /*ec80*/  @P3 STG.E.U16 desc[UR22][R96.64], R73 ;  /* 0x0000004960003986 */ /* 0x0001e2000c101516 */
[C---:B------:R-:W-:Y:S01]  /*ec90*/  LEA R68, P2, R72.reuse, R2, 0x1 ;  /* 0x0000000248447211 */ /* 0x040fe200078408ff */
[----:B------:R-:W3:Y:S01]  /*eca0*/  LDCU UR4, c[0x0][0x39c] ;  /* 0x00007380ff0477ac */ /* 0x000ee20008000800 */
[----:B--2---:R-:W-:Y:S02]  /*ecb0*/  ISETP.LT.AND P3, PT, R69, UR7, !P0 ;  /* 0x0000000745007c0c */ /* 0x004fe4000c761270 */
[C---:B------:R-:W-:Y:S01]  /*ecc0*/  LEA.HI.X.SX32 R69, R72.reuse, R3, 0x1, P2 ;  /* 0x0000000348457211 */ /* 0x040fe200010f0eff */
[----:B------:R-:W-:Y:S01]  /*ecd0*/  VIADD R72, R72, UR5 ;  /* 0x0000000548487c36 */ /* 0x000fe20008000000 */
[----:B-----5:R-:W-:Y:S01]  /*ece0*/  PRMT R71, R73, 0x7632, R71 ;  /* 0x0000763249477816 */ /* 0x020fe20000000047 */
[----:B------:R-:W2:Y:S01]  /*ecf0*/  LDCU UR7, c[0x0][0x39c] ;  /* 0x00007380ff0777ac */ /* 0x000ea20008000800 */
[----:B------:R-:W-:-:S03]  /*ed00*/  LOP3.LUT R70, R0, 0xad, RZ, 0xfc, !PT ;  /* 0x000000ad00467812 */ /* 0x000fc600078efcff */
[----:B------:R5:W-:Y:S01]  /*ed10*/  @P4 STG.E.U16 desc[UR22][R68.64], R71 ;  /* 0x0000004744004986 */ /* 0x000be2000c101516 */
[----:B-1----:R-:W-:Y:S01]  /*ed20*/  ISETP.LT.AND P2, PT, R70, UR6, !P0 ;  /* 0x0000000646007c0c */ /* 0x002fe2000c741270 */
[C---:B0-----:R-:W-:Y:S01]  /*ed30*/  VIADD R96, R72.reuse, UR5 ;  /* 0x0000000548607c36 */ /* 0x041fe20008000000 */
[-C--:B------:R-:W-:Y:S01]  /*ed40*/  LEA R70, P4, R72, R2.reuse, 0x1 ;  /* 0x0000000248467211 */ /* 0x080fe200078808ff */
[----:B------:R-:W0:Y:S01]  /*ed50*/  LDCU UR6, c[0x0][0x39c] ;  /* 0x00007380ff0677ac */ /* 0x000e220008000800 */
[----:B------:R-:W-:Y:S02]  /*ed60*/  PRMT R97, R74, 0x7632, R97 ;  /* 0x000076324a617816 */ /* 0x000fe40000000061 */
[----:B-----5:R-:W-:Y:S02]  /*ed70*/  LEA.HI.X.SX32 R71, R72, R3, 0x1, P4 ;  /* 0x0000000348477211 */ /* 0x020fe400020f0eff */
[----:B------:R-:W-:Y:S02]  /*ed80*/  LEA R72, P4, R96, R2, 0x1 ;  /* 0x0000000260487211 */ /* 0x000fe400078808ff */
[----:B------:R-:W-:-:S02]  /*ed90*/  PRMT R69, R74, 0x7610, R69 ;  /* 0x000076104a457816 */ /* 0x000fc40000000045 */
[C---:B------:R-:W-:Y:S01]  /*eda0*/  LEA.HI.X.SX32 R73, R96.reuse, R3, 0x1, P4 ;  /* 0x0000000360497211 */ /* 0x040fe200020f0eff */
[----:B------:R-:W-:Y:S01]  /*edb0*/  VIADD R96, R96, UR5 ;  /* 0x0000000560607c36 */ /* 0x000fe20008000000 */
[----:B---3--:R-:W-:Y:S01]  /*edc0*/  ISETP.LT.AND P4, PT, R75, UR4, !P0 ;  /* 0x000000044b007c0c */ /* 0x008fe2000c781270 */
[----:B------:R1:W-:Y:S01]  /*edd0*/  @P6 STG.E.U16 desc[UR22][R70.64], R69 ;  /* 0x0000004546006986 */ /* 0x0003e2000c101516 */
[----:B------:R-:W3:Y:S01]  /*ede0*/  LDCU UR4, c[0x0][0x39c] ;  /* 0x00007380ff0477ac */ /* 0x000ee20008000800 */
[----:B------:R-:W-:Y:S01]  /*edf0*/  VIADD R74, R96, UR5 ;  /* 0x00000005604a7c36 */ /* 0x000fe20008000000 */
[----:B------:R-:W-:Y:S01]  /*ee00*/  LOP3.LUT R75, R0, 0xaf, RZ, 0xfc, !PT ;  /* 0x000000af004b7812 */ /* 0x000fe200078efcff */
[----:B------:R5:W-:Y:S01]  /*ee10*/  @P5 STG.E.U16 desc[UR22][R72.64], R97 ;  /* 0x0000006148005986 */ /* 0x000be2000c101516 */
[----:B------:R-:W-:-:S04]  /*ee20*/  LEA R68, P5, R96, R2, 0x1 ;  /* 0x0000000260447211 */ /* 0x000fc800078a08ff */
[-C--:B-1----:R-:W-:Y:S02]  /*ee30*/  LEA.HI.X.SX32 R69, R96, R3.reuse, 0x1, P5 ;  /* 0x0000000360457211 */ /* 0x082fe400028f0eff */
[----:B------:R-:W-:Y:S02]  /*ee40*/  LOP3.LUT R71, R0, 0xb0, RZ, 0xfc, !PT ;  /* 0x000000b000477812 */ /* 0x000fe400078efcff */
[CC--:B------:R-:W-:Y:S01]  /*ee50*/  LEA R70, P6, R74.reuse, R2.reuse, 0x1 ;  /* 0x000000024a467211 */ /* 0x0c0fe200078c08ff */
[----:B------:R1:W-:Y:S01]  /*ee60*/  @P3 STG.E.U16 desc[UR22][R68.64], R76 ;  /* 0x0000004c44003986 */ /* 0x0003e2000c101516 */
[----:B0-----:R-:W-:Y:S01]  /*ee70*/  ISETP.LT.AND P5, PT, R75, UR6, !P0 ;  /* 0x000000064b007c0c */ /* 0x001fe2000c7a1270 */
[----:B------:R-:W0:Y:S01]  /*ee80*/  LDCU UR6, c[0x0][0x39c] ;  /* 0x00007380ff0677ac */ /* 0x000e220008000800 */
[----:B--2---:R-:W-:Y:S02]  /*ee90*/  ISETP.LT.AND P3, PT, R71, UR7, !P0 ;  /* 0x0000000747007c0c */ /* 0x004fe4000c761270 */
[C---:B------:R-:W-:Y:S01]  /*eea0*/  LEA.HI.X.SX32 R71, R74.reuse, R3, 0x1, P6 ;  /* 0x000000034a477211 */ /* 0x040fe200030f0eff */
[----:B------:R-:W-:Y:S01]  /*eeb0*/  VIADD R74, R74, UR5 ;  /* 0x000000054a4a7c36 */ /* 0x000fe20008000000 */
[----:B-----5:R-:W-:Y:S01]  /*eec0*/  LOP3.LUT R73, R0, 0xb1, RZ, 0xfc, !PT ;  /* 0x000000b100497812 */ /* 0x020fe200078efcff */
[----:B------:R-:W2:Y:S02]  /*eed0*/  LDCU UR7, c[0x0][0x39c] ;  /* 0x00007380ff0777ac */ /* 0x000ea40008000800 */
[C---:B------:R-:W-:Y:S01]  /*eee0*/  VIADD R75, R74.reuse, UR5 ;  /* 0x000000054a4b7c36 */ /* 0x040fe20008000000 */
[----:B------:R-:W-:-:S02]  /*eef0*/  LEA R72, P6, R74, R2, 0x1 ;  /* 0x000000024a487211 */ /* 0x000fc400078c08ff */
[----:B-1----:R-:W-:Y:S02]  /*ef00*/  PRMT R69, R76, 0x7632, R69 ;  /* 0x000076324c457816 */ /* 0x002fe40000000045 */
[----:B------:R-:W-:-:S03]  /*ef10*/  LOP3.LUT R76, R0, 0xb3, RZ, 0xfc, !PT ;  /* 0x000000b3004c7812 */ /* 0x000fc600078efcff */
[----:B------:R1:W-:Y:S01]  /*ef20*/  @P2 STG.E.U16 desc[UR22][R70.64], R69 ;  /* 0x0000004546002986 */ /* 0x0003e2000c101516 */
[----:B---3--:R-:W-:Y:S01]  /*ef30*/  ISETP.LT.AND P2, PT, R73, UR4, !P0 ;  /* 0x0000000449007c0c */ /* 0x008fe2000c741270 */
[----:B------:R-:W3:Y:S01]  /*ef40*/  LDCU UR4, c[0x0][0x39c] ;  /* 0x00007380ff0477ac */ /* 0x000ee20008000800 */
[-C--:B------:R-:W-:Y:S02]  /*ef50*/  LEA.HI.X.SX32 R73, R74, R3.reuse, 0x1, P6 ;  /* 0x000000034a497211 */ /* 0x080fe400030f0eff */
[C---:B------:R-:W-:Y:S02]  /*ef60*/  LEA R68, P6, R75.reuse, R2, 0x1 ;  /* 0x000000024b447211 */ /* 0x040fe400078c08ff */
[----:B------:R-:W-:Y:S01]  /*ef70*/  LOP3.LUT R74, R0, 0xb2, RZ, 0xfc, !PT ;  /* 0x000000b2004a7812 */ /* 0x000fe200078efcff */
[----:B------:R5:W-:Y:S03]  /*ef80*/  @P4 STG.E.U16 desc[UR22][R72.64], R78 ;  /* 0x0000004e48004986 */ /* 0x000be6000c101516 */
[----:B0-----:R-:W-:Y:S01]  /*ef90*/  ISETP.LT.AND P4, PT, R74, UR6, !P0 ;  /* 0x000000064a007c0c */ /* 0x001fe2000c781270 */
[----:B------:R-:W0:Y:S01]  /*efa0*/  LDCU UR6, c[0x0][0x39c] ;  /* 0x00007380ff0677ac */ /* 0x000e220008000800 */
[C---:B-1----:R-:W-:Y:S01]  /*efb0*/  LEA.HI.X.SX32 R69, R75.reuse, R3, 0x1, P6 ;  /* 0x000000034b457211 */ /* 0x042fe200030f0eff */
[----:B------:R-:W-:Y:S01]  /*efc0*/  VIADD R75, R75, UR5 ;  /* 0x000000054b4b7c36 */ /* 0x000fe20008000000 */
[----:B------:R-:W-:-:S03]  /*efd0*/  PRMT R71, R78, 0x7632, R71 ;  /* 0x000076324e477816 */ /* 0x000fc60000000047 */
[C---:B------:R-:W-:Y:S02]  /*efe0*/  VIADD R74, R75.reuse, UR5 ;  /* 0x000000054b4a7c36 */ /* 0x040fe40008000000 */
[----:B------:R1:W-:Y:S01]  /*eff0*/  @P5 STG.E.U16 desc[UR22][R68.64], R71 ;  /* 0x0000004744005986 */ /* 0x0003e2000c101516 */
[-C--:B------:R-:W-:Y:S02]  /*f000*/  LEA R70, P5, R75, R2.reuse, 0x1 ;  /* 0x000000024b467211 */ /* 0x080fe400078a08ff */
[----:B-----5:R-:W-:-:S04]  /*f010*/  LEA R72, P6, R74, R2, 0x1 ;  /* 0x000000024a487211 */ /* 0x020fc800078c08ff */
[CC--:B------:R-:W-:Y:S01]  /*f020*/  LEA.HI.X.SX32 R73, R74.reuse, R3.reuse, 0x1, P6 ;  /* 0x000000034a497211 */ /* 0x0c0fe200030f0eff */
[----:B------:R-:W-:Y:S01]  /*f030*/  VIADD R74, R74, UR5 ;  /* 0x000000054a4a7c36 */ /* 0x000fe20008000000 */
[----:B-1----:R-:W-:-:S03]  /*f040*/  LEA.HI.X.SX32 R71, R75, R3, 0x1, P5 ;  /* 0x000000034b477211 */ /* 0x002fc600028f0eff */
[----:B------:R-:W-:Y:S01]  /*f050*/  VIADD R75, R74, UR5 ;  /* 0x000000054a4b7c36 */ /* 0x000fe20008000000 */
[----:B---3--:R-:W-:Y:S01]  /*f060*/  ISETP.LT.AND P5, PT, R76, UR4, !P0 ;  /* 0x000000044c007c0c */ /* 0x008fe2000c7a1270 */
[----:B------:R-:W1:Y:S01]  /*f070*/  LDCU UR4, c[0x0][0x39c] ;  /* 0x00007380ff0477ac */ /* 0x000e620008000800 */
[----:B------:R-:W-:Y:S01]  /*f080*/  LOP3.LUT R68, R0, 0xb4, RZ, 0xfc, !PT ;  /* 0x000000b400447812 */ /* 0x000fe200078efcff */
[----:B------:R3:W-:Y:S01]  /*f090*/  @P3 STG.E.U16 desc[UR22][R70.64], R80 ;  /* 0x0000005046003986 */ /* 0x0007e2000c101516 */
[----:B------:R-:W-:Y:S02]  /*f0a0*/  PRMT R69, R80, 0x7632, R69 ;  /* 0x0000763250457816 */ /* 0x000fe40000000045 */
[----:B0-----:R-:W-:Y:S01]  /*f0b0*/  ISETP.LT.AND P6, PT, R68, UR6, !P0 ;  /* 0x0000000644007c0c */ /* 0x001fe2000c7c1270 */
[----:B------:R-:W0:Y:S01]  /*f0c0*/  LDCU UR6, c[0x0][0x39c] ;  /* 0x00007380ff0677ac */ /* 0x000e220008000800 */
[----:B------:R-:W-:Y:S01]  /*f0d0*/  LOP3.LUT R76, R0, 0xb9, RZ, 0xfc, !PT ;  /* 0x000000b9004c7812 */ /* 0x000fe200078efcff */
[----:B------:R5:W-:Y:S01]  /*f0e0*/  @P2 STG.E.U16 desc[UR22][R72.64], R69 ;  /* 0x0000004548002986 */ /* 0x000be2000c101516 */
[----:B------:R-:W-:-:S02]  /*f0f0*/  LEA R68, P2, R74, R2, 0x1 ;  /* 0x000000024a447211 */ /* 0x000fc400078408ff */
[C---:B---3--:R-:W-:Y:S02]  /*f100*/  LOP3.LUT R70, R0.reuse, 0xb5, RZ, 0xfc, !PT ;  /* 0x000000b500467812 */ /* 0x048fe400078efcff */
[----:B------:R-:W-:Y:S02]  /*f110*/  LOP3.LUT R71, R0, 0xb6, RZ, 0xfc, !PT ;  /* 0x000000b600477812 */ /* 0x000fe400078efcff */
[----:B-1----:R-:W-:Y:S01]  /*f120*/  ISETP.LT.AND P3, PT, R70, UR4, !P0 ;  /* 0x0000000446007c0c */ /* 0x002fe2000c761270 */
[----:B------:R-:W1:Y:S01]  /*f130*/  LDCU UR4, c[0x0][0x39c] ;  /* 0x00007380ff0477ac */ /* 0x000e620008000800 */
[-C--:B-----5:R-:W-:Y:S02]  /*f140*/  LEA.HI.X.SX32 R69, R74, R3.reuse, 0x1, P2 ;  /* 0x000000034a457211 */ /* 0x0a0fe400010f0eff */
[----:B------:R-:W-:Y:S02]  /*f150*/  LEA R70, P2, R75, R2, 0x1 ;  /* 0x000000024b467211 */ /* 0x000fe400078408ff */
[----:B------:R-:W-:Y:S01]  /*f160*/  LOP3.LUT R72, R0, 0xb7, RZ, 0xfc, !PT ;  /* 0x000000b700487812 */ /* 0x000fe200078efcff */
[----:B------:R3:W-:Y:S01]  /*f170*/  @P4 STG.E.U16 desc[UR22][R68.64], R82 ;  /* 0x0000005244004986 */ /* 0x0007e2000c101516 */
[----:B--2---:R-:W-:Y:S01]  /*f180*/  ISETP.LT.AND P4, PT, R71, UR7, !P0 ;  /* 0x0000000747007c0c */ /* 0x004fe2000c781270 */
[----:B------:R-:W2:Y:S01]  /*f190*/  LDCU UR7, c[0x0][0x39c] ;  /* 0x00007380ff0777ac */ /* 0x000ea20008000800 */
[C---:B------:R-:W-:Y:S01]  /*f1a0*/  LEA.HI.X.SX32 R71, R75.reuse, R3, 0x1, P2 ;  /* 0x000000034b477211 */ /* 0x040fe200010f0eff */
[----:B------:R-:W-:Y:S01]  /*f1b0*/  VIADD R75, R75, UR5 ;  /* 0x000000054b4b7c36 */ /* 0x000fe20008000000 */
[----:B0-----:R-:W-:Y:S01]  /*f1c0*/  ISETP.LT.AND P2, PT, R72, UR6, !P0 ;  /* 0x0000000648007c0c */ /* 0x001fe2000c741270 */
[----:B------:R-:W0:Y:S02]  /*f1d0*/  LDCU UR6, c[0x0][0x39c] ;  /* 0x00007380ff0677ac */ /* 0x000e240008000800 */
[----:B------:R-:W-:Y:S01]  /*f1e0*/  VIADD R74, R75, UR5 ;  /* 0x000000054b4a7c36 */ /* 0x000fe20008000000 */
[----:B---3--:R-:W-:-:S05]  /*f1f0*/  PRMT R69, R82, 0x7632, R69 ;  /* 0x0000763252457816 */ /* 0x008fca0000000045 */
[----:B------:R3:W-:Y:S01]  /*f200*/  @P5 STG.E.U16 desc[UR22][R70.64], R69 ;  /* 0x0000004546005986 */ /* 0x0007e2000c101516 */
[----:B------:R-:W-:-:S04]  /*f210*/  LEA R72, P5, R75, R2, 0x1 ;  /* 0x000000024b487211 */ /* 0x000fc800078a08ff */
[-C--:B------:R-:W-:Y:S02]  /*f220*/  LEA.HI.X.SX32 R73, R75, R3.reuse, 0x1, P5 ;  /* 0x000000034b497211 */ /* 0x080fe400028f0eff */
[-C--:B------:R-:W-:Y:S02]  /*f230*/  LEA R68, P5, R74, R2.reuse, 0x1 ;  /* 0x000000024a447211 */ /* 0x080fe400078a08ff */
[----:B------:R-:W-:Y:S01]  /*f240*/  LOP3.LUT R75, R0, 0xb8, RZ, 0xfc, !PT ;  /* 0x000000b8004b7812 */ /* 0x000fe200078efcff */
[----:B------:R5:W-:Y:S01]  /*f250*/  @P6 STG.E.U16 desc[UR22][R72.64], R84 ;  /* 0x0000005448006986 */ /* 0x000be2000c101516 */
[----:B---3--:R-:W-:Y:S02]  /*f260*/  PRMT R71, R84, 0x7632, R71 ;  /* 0x0000763254477816 */ /* 0x008fe40000000047 */
[C---:B------:R-:W-:Y:S01]  /*f270*/  LEA.HI.X.SX32 R69, R74.reuse, R3, 0x1, P5 ;  /* 0x000000034a457211 */ /* 0x040fe200028f0eff */
[----:B------:R-:W-:Y:S01]  /*f280*/  VIADD R74, R74, UR5 ;  /* 0x000000054a4a7c36 */ /* 0x000fe20008000000 */
[----:B-1----:R-:W-:Y:S01]  /*f290*/  ISETP.LT.AND P5, PT, R75, UR4, !P0 ;  /* 0x000000044b007c0c */ /* 0x002fe2000c7a1270 */
[----:B------:R-:W1:Y:S02]  /*f2a0*/  LDCU UR4, c[0x0][0x39c] ;  /* 0x00007380ff0477ac */ /* 0x000e640008000800 */
[----:B------:R3:W-:Y:S01]  /*f2b0*/  @P3 STG.E.U16 desc[UR22][R68.64], R71 ;  /* 0x0000004744003986 */ /* 0x0007e2000c101516 */
[C---:B------:R-:W-:Y:S01]  /*f2c0*/  LEA R70, P3, R74.reuse, R2, 0x1 ;  /* 0x000000024a467211 */ /* 0x040fe200078608ff */
[----:B------:R-:W-:Y:S01]  /*f2d0*/  VIADD R75, R74, UR5 ;  /* 0x000000054a4b7c36 */ /* 0x000fe20008000000 */
[----:B-----5:R-:W-:-:S04]  /*f2e0*/  LOP3.LUT R73, R0, 0xba, RZ, 0xfc, !PT ;  /* 0x000000ba00497812 */ /* 0x020fc800078efcff */
[----:B------:R-:W-:Y:S02]  /*f2f0*/  LEA R72, P6, R75, R2, 0x1 ;  /* 0x000000024b487211 */ /* 0x000fe400078c08ff */
[-C--:B---3--:R-:W-:Y:S02]  /*f300*/  LEA.HI.X.SX32 R71, R74, R3.reuse, 0x1, P3 ;  /* 0x000000034a477211 */ /* 0x088fe400018f0eff */
[----:B0-----:R-:W-:Y:S01]  /*f310*/  ISETP.LT.AND P3, PT, R76, UR6, !P0 ;  /* 0x000000064c007c0c */ /* 0x001fe2000c761270 */
[----:B------:R-:W0:Y:S01]  /*f320*/  LDCU UR6, c[0x0][0x39c] ;  /* 0x00007380ff0677ac */ /* 0x000e220008000800 */
[C---:B------:R-:W-:Y:S01]  /*f330*/  LOP3.LUT R69, R0.reuse, 0xbb, RZ, 0xfc, !PT ;  /* 0x000000bb00457812 */ /* 0x040fe200078efcff */
[----:B------:R3:W-:Y:S01]  /*f340*/  @P4 STG.E.U16 desc[UR22][R70.64], R86 ;  /* 0x0000005646004986 */ /* 0x0007e2000c101516 */
[----:B--2---:R-:W-:Y:S01]  /*f350*/  ISETP.LT.AND P4, PT, R73, UR7, !P0 ;  /* 0x0000000749007c0c */ /* 0x004fe2000c781270 */
[----:B------:R-:W2:Y:S01]  /*f360*/  LDCU UR7, c[0x0][0x39c] ;  /* 0x00007380ff0777ac */ /* 0x000ea20008000800 */
[C---:B------:R-:W-:Y:S01]  /*f370*/  LEA.HI.X.SX32 R73, R75.reuse, R3, 0x1, P6 ;  /* 0x000000034b497211 */ /* 0x040fe200030f0eff */
[----:B------:R-:W-:Y:S01]  /*f380*/  VIADD R75, R75, UR5 ;  /* 0x000000054b4b7c36 */ /* 0x000fe20008000000 */
[----:B------:R-:W-:-:S03]  /*f390*/  LOP3.LUT R76, R0, 0xbd, RZ, 0xfc, !PT ;  /* 0x000000bd004c7812 */ /* 0x000fc600078efcff */
[C---:B------:R-:W-:Y:S01]  /*f3a0*/  VIADD R74, R75.reuse, UR5 ;  /* 0x000000054b4a7c36 */ /* 0x040fe20008000000 */
[----:B------:R-:W-:Y:S02]  /*f3b0*/  LEA R68, P6, R75, R2, 0x1 ;  /* 0x000000024b447211 */ /* 0x000fe400078c08ff */
[----:B---3--:R-:W-:-:S05]  /*f3c0*/  PRMT R71, R86, 0x7632, R71 ;  /* 0x0000763256477816 */ /* 0x008fca0000000047 */
[----:B------:R3:W-:Y:S01]  /*f3d0*/  @P2 STG.E.U16 desc[UR22][R72.64], R71 ;  /* 0x0000004748002986 */ /* 0x0007e2000c101516 */
[----:B-1----:R-:W-:Y:S01]  /*f3e0*/  ISETP.LT.AND P2, PT, R69, UR4, !P0 ;  /* 0x0000000445007c0c */ /* 0x002fe2000c741270 */
[----:B------:R-:W1:Y:S01]  /*f3f0*/  LDCU UR4, c[0x0][0x39c] ;  /* 0x00007380ff0477ac */ /* 0x000e620008000800 */
[-C--:B------:R-:W-:Y:S02]  /*f400*/  LEA.HI.X.SX32 R69, R75, R3.reuse, 0x1, P6 ;  /* 0x000000034b457211 */ /* 0x080fe400030f0eff */
[----:B------:R-:W-:Y:S02]  /*f410*/  LEA R70, P6, R74, R2, 0x1 ;  /* 0x000000024a467211 */ /* 0x000fe400078c08ff */
[----:B------:R-:W-:Y:S01]  /*f420*/  LOP3.LUT R75, R0, 0xbc, RZ, 0xfc, !PT ;  /* 0x000000bc004b7812 */ /* 0x000fe200078efcff */
[----:B------:R5:W-:Y:S03]  /*f430*/  @P5 STG.E.U16 desc[UR22][R68.64], R88 ;  /* 0x0000005844005986 */ /* 0x000be6000c101516 */
[----:B0-----:R-:W-:Y:S01]  /*f440*/  ISETP.LT.AND P5, PT, R75, UR6, !P0 ;  /* 0x000000064b007c0c */ /* 0x001fe2000c7a1270 */
[----:B------:R-:W0:Y:S01]  /*f450*/  LDCU UR6, c[0x0][0x39c] ;  /* 0x00007380ff0677ac */ /* 0x000e220008000800 */
[C---:B---3--:R-:W-:Y:S01]  /*f460*/  LEA.HI.X.SX32 R71, R74.reuse, R3, 0x1, P6 ;  /* 0x000000034a477211 */ /* 0x048fe200030f0eff */
[----:B------:R-:W-:-:S04]  /*f470*/  VIADD R74, R74, UR5 ;  /* 0x000000054a4a7c36 */ /* 0x000fc80008000000 */
[----:B------:R-:W-:Y:S01]  /*f480*/  VIADD R75, R74, UR5 ;  /* 0x000000054a4b7c36 */ /* 0x000fe20008000000 */
[----:B-----5:R-:W-:-:S04]  /*f490*/  PRMT R69, R88, 0x7632, R69 ;  /* 0x0000763258457816 */ /* 0x020fc80000000045 */
[-C--:B------:R-:W-:Y:S01]  /*f4a0*/  LEA R68, P6, R75, R2.reuse, 0x1 ;  /* 0x000000024b447211 */ /* 0x080fe200078c08ff */
[----:B------:R3:W-:Y:S01]  /*f4b0*/  @P3 STG.E.U16 desc[UR22][R70.64], R69 ;  /* 0x0000004546003986 */ /* 0x0007e2000c101516 */
[----:B------:R-:W-:-:S04]  /*f4c0*/  LEA R72, P3, R74, R2, 0x1 ;  /* 0x000000024a487211 */ /* 0x000fc800078608ff */
[-C--:B------:R-:W-:Y:S02]  /*f4d0*/  LEA.HI.X.SX32 R73, R74, R3.reuse, 0x1, P3 ;  /* 0x000000034a497211 */ /* 0x080fe400018f0eff */
[----:B-1----:R-:W-:Y:S01]  /*f4e0*/  ISETP.LT.AND P3, PT, R76, UR4, !P0 ;  /* 0x000000044c007c0c */ /* 0x002fe2000c761270 */
[----:B------:R-:W1:Y:S01]  /*f4f0*/  LDCU UR4, c[0x0][0x39c] ;  /* 0x00007380ff0477ac */ /* 0x000e620008000800 */
[----:B------:R-:W-:Y:S01]  /*f500*/  PRMT R76, R94, 0x7632, R76 ;  /* 0x000076325e4c7816 */ /* 0x000fe2000000004c */
[----:B------:R5:W-:Y:S01]  /*f510*/  @P4 STG.E.U16 desc[UR22][R72.64], R90 ;  /* 0x0000005a48004986 */ /* 0x000be2000c101516 */
[----:B---3--:R-:W-:Y:S02]  /*f520*/  LOP3.LUT R70, R0, 0xbe, RZ, 0xfc, !PT ;  /* 0x000000be00467812 */ /* 0x008fe400078efcff */
[C---:B------:R-:W-:Y:S01]  /*f530*/  LEA.HI.X.SX32 R69, R75.reuse, R3, 0x1, P6 ;  /* 0x000000034b457211 */ /* 0x040fe200030f0eff */
[----:B------:R-:W-:Y:S01]  /*f540*/  VIADD R75, R75, UR5 ;  /* 0x000000054b4b7c36 */ /* 0x000fe20008000000 */
[----:B------:R-:W-:-:S02]  /*f550*/  PRMT R71, R90, 0x7632, R71 ;  /* 0x000076325a477816 */ /* 0x000fc40000000047 */
[----:B0-----:R-:W-:Y:S01]  /*f560*/  ISETP.LT.AND P6, PT, R70, UR6, !P0 ;  /* 0x0000000646007c0c */ /* 0x001fe2000c7c1270 */
[----:B------:R-:W0:Y:S01]  /*f570*/  LDCU UR6, c[0x0][0x39c] ;  /* 0x00007380ff0677ac */ /* 0x000e220008000800 */
[C---:B------:R-:W-:Y:S01]  /*f580*/  VIADD R74, R75.reuse, UR5 ;  /* 0x000000054b4a7c36 */ /* 0x040fe20008000000 */
[----:B------:R3:W-:Y:S01]  /*f590*/  @P2 STG.E.U16 desc[UR22][R68.64], R71 ;  /* 0x0000004744002986 */ /* 0x0007e2000c101516 */
[C---:B------:R-:W-:Y:S02]  /*f5a0*/  LEA R70, P2, R75.reuse, R2, 0x1 ;  /* 0x000000024b467211 */ /* 0x040fe400078408ff */
[C---:B-----5:R-:W-:Y:S02]  /*f5b0*/  LOP3.LUT R72, R0.reuse, 0xbf, RZ, 0xfc, !PT ;  /* 0x000000bf00487812 */ /* 0x060fe400078efcff */
[----:B------:R-:W-:Y:S02]  /*f5c0*/  LOP3.LUT R73, R0, 0xc0, RZ, 0xfc, !PT ;  /* 0x000000c000497812 */ /* 0x000fe400078efcff */
[----:B-1----:R-:W-:Y:S01]  /*f5d0*/  ISETP.LT.AND P4, PT, R72, UR4, !P0 ;  /* 0x0000000448007c0c */ /* 0x002fe2000c781270 */
[----:B------:R-:W1:Y:S01]  /*f5e0*/  LDCU UR4, c[0x0][0x39c] ;  /* 0x00007380ff0477ac */ /* 0x000e620008000800 */
[----:B---3--:R-:W-:-:S02]  /*f5f0*/  LEA.HI.X.SX32 R71, R75, R3, 0x1, P2 ;  /* 0x000000034b477211 */ /* 0x008fc400010f0eff */
[----:B------:R-:W-:Y:S02]  /*f600*/  LEA R72, P2, R74, R2, 0x1 ;  /* 0x000000024a487211 */ /* 0x000fe400078408ff */
[----:B------:R-:W-:Y:S01]  /*f610*/  PRMT R69, R92, 0x7632, R69 ;  /* 0x000076325c457816 */ /* 0x000fe20000000045 */
[----:B------:R-:W-:Y:S01]  /*f620*/  @P5 STG.E.U16 desc[UR22][R70.64], R92 ;  /* 0x0000005c46005986 */ /* 0x000fe2000c101516 */
[----:B--2---:R-:W-:Y:S01]  /*f630*/  ISETP.LT.AND P5, PT, R73, UR7, !P0 ;  /* 0x0000000749007c0c */ /* 0x004fe2000c7a1270 */
[----:B------:R-:W2:Y:S01]  /*f640*/  LDCU UR7, c[0x0][0x39c] ;  /* 0x00007380ff0777ac */ /* 0x000ea20008000800 */
[C---:B------:R-:W-:Y:S01]  /*f650*/  LEA.HI.X.SX32 R73, R74.reuse, R3, 0x1, P2 ;  /* 0x000000034a497211 */ /* 0x040fe200010f0eff */
[----:B------:R-:W-:Y:S01]  /*f660*/  VIADD R74, R74, UR5 ;  /* 0x000000054a4a7c36 */ /* 0x000fe20008000000 */
[----:B------:R-:W-:-:S03]  /*f670*/  LOP3.LUT R68, R0, 0xc1, RZ, 0xfc, !PT ;  /* 0x000000c100447812 */ /* 0x000fc600078efcff */
[----:B------:R3:W-:Y:S01]  /*f680*/  @P3 STG.E.U16 desc[UR22][R72.64], R69 ;  /* 0x0000004548003986 */ /* 0x0007e2000c101516 */
[----:B0-----:R-:W-:Y:S01]  /*f690*/  ISETP.LT.AND P2, PT, R68, UR6, !P0 ;  /* 0x0000000644007c0c */ /* 0x001fe2000c741270 */
[C---:B------:R-:W-:Y:S01]  /*f6a0*/  VIADD R75, R74.reuse, UR5 ;  /* 0x000000054a4b7c36 */ /* 0x040fe20008000000 */
[CC--:B------:R-:W-:Y:S01]  /*f6b0*/  LEA R68, P3, R74.reuse, R2.reuse, 0x1 ;  /* 0x000000024a447211 */ /* 0x0c0fe200078608ff */
[----:B------:R-:W0:Y:S03]  /*f6c0*/  LDCU UR6, c[0x0][0x39c] ;  /* 0x00007380ff0677ac */ /* 0x000e260008000800 */
[-C--:B---3--:R-:W-:Y:S02]  /*f6d0*/  LEA.HI.X.SX32 R69, R74, R3.reuse, 0x1, P3 ;  /* 0x000000034a457211 */ /* 0x088fe400018f0eff */
[C---:B------:R-:W-:Y:S02]  /*f6e0*/  LEA R70, P3, R75.reuse, R2, 0x1 ;  /* 0x000000024b467211 */ /* 0x040fe400078608ff */
[----:B------:R-:W-:Y:S01]  /*f6f0*/  LOP3.LUT R74, R0, 0xc2, RZ, 0xfc, !PT ;  /* 0x000000c2004a7812 */ /* 0x000fe200078efcff */
[----:B------:R3:W-:Y:S01]  /*f700*/  @P6 STG.E.U16 desc[UR22][R68.64], R94 ;  /* 0x0000005e44006986 */ /* 0x0007e2000c101516 */
[C---:B------:R-:W-:Y:S01]  /*f710*/  LEA.HI.X.SX32 R71, R75.reuse, R3, 0x1, P3 ;  /* 0x000000034b477211 */ /* 0x040fe200018f0eff */
[----:B------:R-:W-:Y:S01]  /*f720*/  VIADD R75, R75, UR5 ;  /* 0x000000054b4b7c36 */ /* 0x000fe20008000000 */
[----:B-1----:R-:W-:Y:S01]  /*f730*/  ISETP.LT.AND P3, PT, R74, UR4, !P0 ;  /* 0x000000044a007c0c */ /* 0x002fe2000c761270 */
[----:B------:R-:W1:Y:S01]  /*f740*/  LDCU UR4, c[0x0][0x39c] ;  /* 0x00007380ff0477ac */ /* 0x000e620008000800 */
[C---:B------:R-:W-:Y:S01]  /*f750*/  LOP3.LUT R73, R0.reuse, 0xc3, RZ, 0xfc, !PT ;  /* 0x000000c300497812 */ /* 0x040fe200078efcff */
[----:B------:R5:W-:Y:S01]  /*f760*/  @P4 STG.E.U16 desc[UR22][R70.64], R76 ;  /* 0x0000004c46004986 */ /* 0x000be2000c101516 */
[----:B------:R-:W-:Y:S01]  /*f770*/  VIADD R72, R75, UR5 ;  /* 0x000000054b487c36 */ /* 0x000fe20008000000 */
[----:B---3--:R-:W-:-:S04]  /*f780*/  LOP3.LUT R69, R0, 0xc4, RZ, 0xfc, !PT ;  /* 0x000000c400457812 */ /* 0x008fc800078efcff */
[C---:B------:R-:W-:Y:S02]  /*f790*/  LEA R68, P6, R72.reuse, R2, 0x1 ;  /* 0x0000000248447211 */ /* 0x040fe400078c08ff */
[----:B-----5:R-:W-:Y:S02]  /*f7a0*/  F2FP.F16.F32.PACK_AB R71, R5, R4 ;  /* 0x000000040547723e */ /* 0x020fe400000000ff */
[----:B------:R-:W-:Y:S02]  /*f7b0*/  LEA R4, P4, R75, R2, 0x1 ;  /* 0x000000024b047211 */ /* 0x000fe400078808ff */
[----:B------:R-:W-:Y:S02]  /*f7c0*/  PRMT R74, R71, 0x7610, R74 ;  /* 0x00007610474a7816 */ /* 0x000fe4000000004a */
[-C--:B------:R-:W-:Y:S02]  /*f7d0*/  LEA.HI.X.SX32 R5, R75, R3.reuse, 0x1, P4 ;  /* 0x000000034b057211 */ /* 0x080fe400020f0eff */
[----:B0-----:R-:W-:Y:S01]  /*f7e0*/  ISETP.LT.AND P4, PT, R73, UR6, !P0 ;  /* 0x0000000649007c0c */ /* 0x001fe2000c781270 */
[----:B------:R-:W0:Y:S02]  /*f7f0*/  LDCU UR6, c[0x0][0x39c] ;  /* 0x00007380ff0677ac */ /* 0x000e240008000800 */
[----:B------:R3:W-:Y:S01]  /*f800*/  @P5 STG.E.U16 desc[UR22][R4.64], R74 ;  /* 0x0000004a04005986 */ /* 0x0007e2000c101516 */
[----:B--2---:R-:W-:Y:S01]  /*f810*/  ISETP.LT.AND P5, PT, R69, UR7, !P0 ;  /* 0x0000000745007c0c */ /* 0x004fe2000c7a1270 */
[----:B------:R-:W2:Y:S01]  /*f820*/  LDCU UR7, c[0x0][0x39c] ;  /* 0x00007380ff0777ac */ /* 0x000ea20008000800 */
[C---:B------:R-:W-:Y:S01]  /*f830*/  LEA.HI.X.SX32 R69, R72.reuse, R3, 0x1, P6 ;  /* 0x0000000348457211 */ /* 0x040fe200030f0eff */
[----:B------:R-:W-:-:S04]  /*f840*/  VIADD R72, R72, UR5 ;  /* 0x0000000548487c36 */ /* 0x000fc80008000000 */
[C---:B------:R-:W-:Y:S01]  /*f850*/  VIADD R6, R72.reuse, UR5 ;  /* 0x0000000548067c36 */ /* 0x040fe20008000000 */
[----:B------:R-:W-:Y:S02]  /*f860*/  LEA R70, P6, R72, R2, 0x1 ;  /* 0x0000000248467211 */ /* 0x000fe400078c08ff */
[----:B---3--:R-:W-:Y:S02]  /*f870*/  PRMT R5, R71, 0x7632, R5 ;  /* 0x0000763247057816 */ /* 0x008fe40000000005 */
[----:B------:R-:W-:-:S03]  /*f880*/  LOP3.LUT R71, R0, 0xc5, RZ, 0xfc, !PT ;  /* 0x000000c500477812 */ /* 0x000fc600078efcff */
[----:B------:R3:W-:Y:S01]  /*f890*/  @P2 STG.E.U16 desc[UR22][R68.64], R5 ;  /* 0x0000000544002986 */ /* 0x0007e2000c101516 */
[----:B-1----:R-:W-:Y:S01]  /*f8a0*/  ISETP.LT.AND P2, PT, R71, UR4, !P0 ;  /* 0x0000000447007c0c */ /* 0x002fe2000c741270 */
[----:B------:R-:W1:Y:S01]  /*f8b0*/  LDCU UR4, c[0x0][0x39c] ;  /* 0x00007380ff0477ac */ /* 0x000e620008000800 */
[-C--:B------:R-:W-:Y:S02]  /*f8c0*/  LEA.HI.X.SX32 R71, R72, R3.reuse, 0x1, P6 ;  /* 0x0000000348477211 */ /* 0x080fe400030f0eff */
[----:B------:R-:W-:Y:S02]  /*f8d0*/  LEA R4, P6, R6, R2, 0x1 ;  /* 0x0000000206047211 */ /* 0x000fe400078c08ff */
[----:B------:R-:W-:Y:S02]  /*f8e0*/  LOP3.LUT R72, R0, 0xc6, RZ, 0xfc, !PT ;  /* 0x000000c600487812 */ /* 0x000fe400078efcff */
[----:B---3--:R-:W-:Y:S02]  /*f8f0*/  PRMT R69, R7, 0x7610, R69 ;  /* 0x0000761007457816 */ /* 0x008fe40000000045 */
[----:B------:R-:W-:-:S03]  /*f900*/  LEA.HI.X.SX32 R5, R6, R3, 0x1, P6 ;  /* 0x0000000306057211 */ /* 0x000fc600030f0eff */
[----:B------:R3:W-:Y:S01]  /*f910*/  @P3 STG.E.U16 desc[UR22][R70.64], R69 ;  /* 0x0000004546003986 */ /* 0x0007e2000c101516 */
[----:B0-----:R-:W-:Y:S01]  /*f920*/  ISETP.LT.AND P3, PT, R72, UR6, !P0 ;  /* 0x0000000648007c0c */ /* 0x001fe2000c761270 */
[----:B------:R-:W0:Y:S01]  /*f930*/  LDCU UR6, c[0x0][0x39c] ;  /* 0x00007380ff0677ac */ /* 0x000e220008000800 */
[----:B---3--:R-:W-:Y:S01]  /*f940*/  PRMT R71, R7, 0x7632, R71 ;  /* 0x0000763207477816 */ /* 0x008fe20000000047 */
[----:B------:R-:W-:-:S04]  /*f950*/  VIADD R7, R6, UR5 ;  /* 0x0000000506077c36 */ /* 0x000fc80008000000 */
[----:B------:R3:W-:Y:S01]  /*f960*/  @P4 STG.E.U16 desc[UR22][R4.64], R71 ;  /* 0x0000004704004986 */ /* 0x0007e2000c101516 */
[C---:B------:R-:W-:Y:S01]  /*f970*/  LEA R6, P4, R7.reuse, R2, 0x1 ;  /* 0x0000000207067211 */ /* 0x040fe200078808ff */
[----:B------:R-:W-:-:S03]  /*f980*/  VIADD R68, R7, UR5 ;  /* 0x0000000507447c36 */ /* 0x000fc60008000000 */
[----:B------:R-:W-:Y:S02]  /*f990*/  LEA.HI.X.SX32 R7, R7, R3, 0x1, P4 ;  /* 0x0000000307077211 */ /* 0x000fe400020f0eff */
[----:B---3--:R-:W-:Y:S02]  /*f9a0*/  F2FP.F16.F32.PACK_AB R5, R9, R8 ;  /* 0x000000080905723e */ /* 0x008fe400000000ff */
[C---:B------:R-:W-:Y:S02]  /*f9b0*/  LOP3.LUT R8, R0.reuse, 0xc7, RZ, 0xfc, !PT ;  /* 0x000000c700087812 */ /* 0x040fe400078efcff */
[----:B------:R-:W-:Y:S01]  /*f9c0*/  LOP3.LUT R4, R0, 0xc8, RZ, 0xfc, !PT ;  /* 0x000000c800047812 */ /* 0x000fe200078efcff */
[----:B------:R3:W-:Y:S01]  /*f9d0*/  @P5 STG.E.U16 desc[UR22][R6.64], R5 ;  /* 0x0000000506005986 */ /* 0x0007e2000c101516 */
[----:B-1----:R-:W-:Y:S01]  /*f9e0*/  ISETP.LT.AND P4, PT, R8, UR4, !P0 ;  /* 0x0000000408007c0c */ /* 0x002fe2000c781270 */
[----:B------:R-:W1:Y:S01]  /*f9f0*/  LDCU UR4, c[0x0][0x39c] ;  /* 0x00007380ff0477ac */ /* 0x000e620008000800 */
[----:B------:R-:W-:-:S02]  /*fa00*/  LEA R8, P6, R68, R2, 0x1 ;  /* 0x0000000244087211 */ /* 0x000fc400078c08ff */
[----:B------:R-:W-:Y:S02]  /*fa10*/  PRMT R69, R5, 0x7632, R69 ;  /* 0x0000763205457816 */ /* 0x000fe40000000045 */
[C---:B------:R-:W-:Y:S01]  /*fa20*/  LEA.HI.X.SX32 R9, R68.reuse, R3, 0x1, P6 ;  /* 0x0000000344097211 */ /* 0x040fe200030f0eff */
[----:B------:R-:W-:Y:S01]  /*fa30*/  VIADD R68, R68, UR5 ;  /* 0x0000000544447c36 */ /* 0x000fe20008000000 */
[----:B0-----:R-:W-:Y:S01]  /*fa40*/  ISETP.LT.AND P6, PT, R4, UR6, !P0 ;  /* 0x0000000604007c0c */ /* 0x001fe2000c7c1270 */
[----:B------:R-:W0:Y:S02]  /*fa50*/  LDCU UR6, c[0x0][0x39c] ;  /* 0x00007380ff0677ac */ /* 0x000e240008000800 */
[----:B------:R5:W-:Y:S01]  /*fa60*/  @P2 STG.E.U16 desc[UR22][R8.64], R69 ;  /* 0x0000004508002986 */ /* 0x000be2000c101516 */
[C---:B------:R-:W-:Y:S01]  /*fa70*/  LEA R4, P2, R68.reuse, R2, 0x1 ;  /* 0x0000000244047211 */ /* 0x040fe200078408ff */
[----:B------:R-:W-:Y:S01]  /*fa80*/  VIADD R10, R68, UR5 ;  /* 0x00000005440a7c36 */ /* 0x000fe20008000000 */
[----:B---3--:R-:W-:-:S02]  /*fa90*/  LOP3.LUT R6, R0, 0xc9, RZ, 0xfc, !PT ;  /* 0x000000c900067812 */ /* 0x008fc400078efcff */
[-C--:B------:R-:W-:Y:S02]  /*faa0*/  LEA.HI.X.SX32 R5, R68, R3.reuse, 0x1, P2 ;  /* 0x0000000344057211 */ /* 0x080fe400010f0eff */
[----:B------:R-:W-:Y:S02]  /*fab0*/  LOP3.LUT R7, R0, 0xca, RZ, 0xfc, !PT ;  /* 0x000000ca00077812 */ /* 0x000fe400078efcff */
[----:B-1----:R-:W-:Y:S01]  /*fac0*/  ISETP.LT.AND P5, PT, R6, UR4, !P0 ;  /* 0x0000000406007c0c */ /* 0x002fe2000c7a1270 */
[----:B------:R1:W-:Y:S01]  /*fad0*/  @P3 STG.E.U16 desc[UR22][R4.64], R11 ;  /* 0x0000000b04003986 */ /* 0x0003e2000c101516 */
[C---:B------:R-:W-:Y:S01]  /*fae0*/  LEA R6, P2, R10.reuse, R2, 0x1 ;  /* 0x000000020a067211 */ /* 0x040fe200078408ff */
[----:B------:R-:W3:Y:S01]  /*faf0*/  LDCU UR4, c[0x0][0x39c] ;  /* 0x00007380ff0477ac */ /* 0x000ee20008000800 */
[----:B--2---:R-:W-:Y:S02]  /*fb00*/  ISETP.LT.AND P3, PT, R7, UR7, !P0 ;  /* 0x0000000707007c0c */ /* 0x004fe4000c761270 */
[C---:B------:R-:W-:Y:S01]  /*fb10*/  LEA.HI.X.SX32 R7, R10.reuse, R3, 0x1, P2 ;  /* 0x000000030a077211 */ /* 0x040fe200010f0eff */
[----:B------:R-:W-:Y:S01]  /*fb20*/  VIADD R10, R10, UR5 ;  /* 0x000000050a0a7c36 */ /* 0x000fe20008000000 */
[----:B-----5:R-:W-:Y:S01]  /*fb30*/  LOP3.LUT R8, R0, 0xcb, RZ, 0xfc, !PT ;  /* 0x000000cb00087812 */ /* 0x020fe200078efcff */
[----:B------:R-:W2:Y:S03]  /*fb40*/  LDCU UR7, c[0x0][0x39c] ;  /* 0x00007380ff0777ac */ /* 0x000ea60008000800 */
[----:B0-----:R-:W-:Y:S01]  /*fb50*/  ISETP.LT.AND P2, PT, R8, UR6, !P0 ;  /* 0x0000000608007c0c */ /* 0x001fe2000c741270 */
[----:B------:R-:W0:Y:S01]  /*fb60*/  LDCU UR6, c[0x0][0x39c] ;  /* 0x00007380ff0677ac */ /* 0x000e220008000800 */
[----:B-1----:R-:W-:Y:S01]  /*fb70*/  PRMT R5, R11, 0x7632, R5 ;  /* 0x000076320b057816 */ /* 0x002fe20000000005 */
[----:B------:R-:W-:-:S04]  /*fb80*/  VIADD R11, R10, UR5 ;  /* 0x000000050a0b7c36 */ /* 0x000fc80008000000 */
[----:B------:R1:W-:Y:S01]  /*fb90*/  @P4 STG.E.U16 desc[UR22][R6.64], R5 ;  /* 0x0000000506004986 */ /* 0x0003e2000c101516 */
[----:B------:R-:W-:-:S04]  /*fba0*/  LEA R8, P4, R10, R2, 0x1 ;  /* 0x000000020a087211 */ /* 0x000fc800078808ff */
[-C--:B------:R-:W-:Y:S02]  /*fbb0*/  LEA.HI.X.SX32 R9, R10, R3.reuse, 0x1, P4 ;  /* 0x000000030a097211 */ /* 0x080fe400020f0eff */
[CC--:B------:R-:W-:Y:S02]  /*fbc0*/  LEA R4, P4, R11.reuse, R2.reuse, 0x1 ;  /* 0x000000020b047211 */ /* 0x0c0fe400078808ff */
[----:B------:R-:W-:Y:S02]  /*fbd0*/  LOP3.LUT R10, R0, 0xcc, RZ, 0xfc, !PT ;  /* 0x000000cc000a7812 */ /* 0x000fe400078efcff */
[----:B-1----:R-:W-:Y:S02]  /*fbe0*/  PRMT R7, R12, 0x7610, R7 ;  /* 0x000076100c077816 */ /* 0x002fe40000000007 */
[C---:B------:R-:W-:Y:S01]  /*fbf0*/  LEA.HI.X.SX32 R5, R11.reuse, R3, 0x1, P4 ;  /* 0x000000030b057211 */ /* 0x040fe200020f0eff */
[----:B------:R-:W-:Y:S01]  /*fc00*/  VIADD R11, R11, UR5 ;  /* 0x000000050b0b7c36 */ /* 0x000fe20008000000 */
[----:B---3--:R-:W-:Y:S01]  /*fc10*/  ISETP.LT.AND P4, PT, R10, UR4, !P0 ;  /* 0x000000040a007c0c */ /* 0x008fe2000c781270 */
[----:B------:R1:W-:Y:S01]  /*fc20*/  @P6 STG.E.U16 desc[UR22][R8.64], R7 ;  /* 0x0000000708006986 */ /* 0x0003e2000c101516 */
[----:B------:R-:W3:Y:S01]  /*fc30*/  LDCU UR4, c[0x0][0x39c] ;  /* 0x00007380ff0477ac */ /* 0x000ee20008000800 */
[C---:B------:R-:W-:Y:S01]  /*fc40*/  VIADD R10, R11.reuse, UR5 ;  /* 0x000000050b0a7c36 */ /* 0x040fe20008000000 */
[----:B------:R-:W-:Y:S01]  /*fc50*/  LOP3.LUT R12, R0, 0xcd, RZ, 0xfc, !PT ;  /* 0x000000cd000c7812 */ /* 0x000fe200078efcff */
[----:B------:R5:W-:Y:S01]  /*fc60*/  @P5 STG.E.U16 desc[UR22][R4.64], R13 ;  /* 0x0000000d04005986 */ /* 0x000be2000c101516 */
[----:B------:R-:W-:-:S04]  /*fc70*/  LEA R6, P5, R11, R2, 0x1 ;  /* 0x000000020b067211 */ /* 0x000fc800078a08ff */
[-C--:B-1----:R-:W-:Y:S02]  /*fc80*/  LEA.HI.X.SX32 R7, R11, R3.reuse, 0x1, P5 ;  /* 0x000000030b077211 */ /* 0x082fe400028f0eff */
[----:B------:R-:W-:Y:S02]  /*fc90*/  LOP3.LUT R9, R0, 0xce, RZ, 0xfc, !PT ;  /* 0x000000ce00097812 */ /* 0x000fe400078efcff */
[-C--:B------:R-:W-:Y:S01]  /*fca0*/  LEA R8, P6, R10, R2.reuse, 0x1 ;  /* 0x000000020a087211 */ /* 0x080fe200078c08ff */
[----:B------:R1:W-:Y:S01]  /*fcb0*/  @P3 STG.E.U16 desc[UR22][R6.64], R14 ;  /* 0x0000000e06003986 */ /* 0x0003e2000c101516 */
[----:B0-----:R-:W-:Y:S01]  /*fcc0*/  ISETP.LT.AND P5, PT, R12, UR6, !P0 ;  /* 0x000000060c007c0c */ /* 0x001fe2000c7a1270 */
[----:B------:R-:W0:Y:S01]  /*fcd0*/  LDCU UR6, c[0x0][0x39c] ;  /* 0x00007380ff0677ac */ /* 0x000e220008000800 */
[----:B--2---:R-:W-:Y:S02]  /*fce0*/  ISETP.LT.AND P3, PT, R9, UR7, !P0 ;  /* 0x0000000709007c0c */ /* 0x004fe4000c761270 */
[C---:B------:R-:W-:Y:S01]  /*fcf0*/  LEA.HI.X.SX32 R9, R10.reuse, R3, 0x1, P6 ;  /* 0x000000030a097211 */ /* 0x040fe200030f0eff */
[----:B------:R-:W-:Y:S01]  /*fd00*/  VIADD R10, R10, UR5 ;  /* 0x000000050a0a7c36 */ /* 0x000fe20008000000 */
[C---:B-----5:R-:W-:Y:S01]  /*fd10*/  LOP3.LUT R5, R0.reuse, 0xcf, RZ, 0xfc, !PT ;  /* 0x000000cf00057812 */ /* 0x060fe200078efcff */
[----:B------:R-:W2:Y:S01]  /*fd20*/  LDCU UR7, c[0x0][0x39c] ;  /* 0x00007380ff0777ac */ /* 0x000ea20008000800 */
[----:B------:R-:W-:Y:S01]  /*fd30*/  LOP3.LUT R12, R0, 0xd1, RZ, 0xfc, !PT ;  /* 0x000000d1000c7812 */ /* 0x000fe200078efcff */
[C---:B------:R-:W-:Y:S01]  /*fd40*/  VIADD R11, R10.reuse, UR5 ;  /* 0x000000050a0b7c36 */ /* 0x040fe20008000000 */
[----:B------:R-:W-:-:S02]  /*fd50*/  LEA R4, P6, R10, R2, 0x1 ;  /* 0x000000020a047211 */ /* 0x000fc400078c08ff */
[----:B-1----:R-:W-:-:S05]  /*fd60*/  PRMT R7, R14, 0x7632, R7 ;  /* 0x000076320e077816 */ /* 0x002fca0000000007 */
        /* <DEDUP_REMOVED lines=10> */
[----:B------:R-:W-:-:S04]  /*fe10*/  VIADD R11, R11, UR5 ;  /* 0x000000050b0b7c36 */ /* 0x000fc80008000000 */
[----:B------:R-:W-:Y:S01]  /*fe20*/  VIADD R10, R11, UR5 ;  /* 0x000000050b0a7c36 */ /* 0x000fe20008000000 */
[----:B-----5:R-:W-:-:S04]  /*fe30*/  PRMT R5, R16, 0x7632, R5 ;  /* 0x0000763210057816 */ /* 0x020fc80000000005 */
[-C--:B------:R-:W-:Y:S01]  /*fe40*/  LEA R4, P6, R10, R2.reuse, 0x1 ;  /* 0x000000020a047211 */ /* 0x080fe200078c08ff */
[----:B------:R1:W-:Y:S01]  /*fe50*/  @P5 STG.E.U16 desc[UR22][R6.64], R5 ;  /* 0x0000000506005986 */ /* 0x0003e2000c101516 */
[----:B------:R-:W-:-:S04]  /*fe60*/  LEA R8, P5, R11, R2, 0x1 ;  /* 0x000000020b087211 */ /* 0x000fc800078a08ff */
[-C--:B------:R-:W-:Y:S02]  /*fe70*/  LEA.HI.X.SX32 R9, R11, R3.reuse, 0x1, P5 ;  /* 0x000000030b097211 */ /* 0x080fe400028f0eff */
[----:B---3--:R-:W-:Y:S01]  /*fe80*/  ISETP.LT.AND P5, PT, R12, UR4, !P0 ;  /* 0x000000040c007c0c */ /* 0x008fe2000c7a1270 */
[----:B------:R-:W3:Y:S01]  /*fe90*/  LDCU UR4, c[0x0][0x39c] ;  /* 0x00007380ff0477ac */ /* 0x000ee20008000800 */
[C---:B------:R-:W-:Y:S01]  /*fea0*/  LOP3.LUT R12, R0.reuse, 0xd7, RZ, 0xfc, !PT ;  /* 0x000000d7000c7812 */ /* 0x040fe200078efcff */
[----:B------:R5:W-:Y:S01]  /*feb0*/  @P3 STG.E.U16 desc[UR22][R8.64], R18 ;  /* 0x0000001208003986 */ /* 0x000be2000c101516 */
[----:B-1----:R-:W-:Y:S02]  /*fec0*/  LOP3.LUT R6, R0, 0xd2, RZ, 0xfc, !PT ;  /* 0x000000d200067812 */ /* 0x002fe400078efcff */
[C---:B------:R-:W-:Y:S01]  /*fed0*/  LEA.HI.X.SX32 R5, R10.reuse, R3, 0x1, P6 ;  /* 0x000000030a057211 */ /* 0x040fe200030f0eff */
[----:B------:R-:W-:Y:S01]  /*fee0*/  VIADD R10, R10, UR5 ;  /* 0x000000050a0a7c36 */ /* 0x000fe20008000000 */
[----:B------:R-:W-:-:S02]  /*fef0*/  PRMT R7, R18, 0x7632, R7 ;  /* 0x0000763212077816 */ /* 0x000fc40000000007 */
[----:B0-----:R-:W-:Y:S01]  /*ff00*/  ISETP.LT.AND P6, PT, R6, UR6, !P0 ;  /* 0x0000000606007c0c */ /* 0x001fe2000c7c1270 */
[----:B------:R-:W0:Y:S01]  /*ff10*/  LDCU UR6, c[0x0][0x39c] ;  /* 0x00007380ff0677ac */ /* 0x000e220008000800 */
[C---:B------:R-:W-:Y:S01]  /*ff20*/  VIADD R11, R10.reuse, UR5 ;  /* 0x000000050a0b7c36 */ /* 0x040fe20008000000 */
[----:B------:R1:W-:Y:S01]  /*ff30*/  @P2 STG.E.U16 desc[UR22][R4.64], R7 ;  /* 0x0000000704002986 */ /* 0x0003e2000c101516 */
[----:B------:R-:W-:Y:S02]  /*ff40*/  LEA R6, P2, R10, R2, 0x1 ;  /* 0x000000020a067211 */ /* 0x000fe400078408ff */
[C---:B-----5:R-:W-:Y:S02]  /*ff50*/  LOP3.LUT R8, R0.reuse, 0xd3, RZ, 0xfc, !PT ;  /* 0x000000d300087812 */ /* 0x060fe400078efcff */
[----:B------:R-:W-:Y:S02]  /*ff60*/  LOP3.LUT R9, R0, 0xd4, RZ, 0xfc, !PT ;  /* 0x000000d400097812 */ /* 0x000fe400078efcff */
[----:B---3--:R-:W-:Y:S01]  /*ff70*/  ISETP.LT.AND P3, PT, R8, UR4, !P0 ;  /* 0x0000000408007c0c */ /* 0x008fe2000c761270 */
[----:B------:R-:W3:Y:S01]  /*ff80*/  LDCU UR4, c[0x0][0x39c] ;  /* 0x00007380ff0477ac */ /* 0x000ee20008000800 */
[----:B-1----:R-:W-:-:S02]  /*ff90*/  LEA.HI.X.SX32 R7, R10, R3, 0x1, P2 ;  /* 0x000000030a077211 */ /* 0x002fc400010f0eff */
[----:B------:R-:W-:Y:S02]  /*ffa0*/  LEA R8, P2, R11, R2, 0x1 ;  /* 0x000000020b087211 */ /* 0x000fe400078408ff */
[----:B------:R-:W-:Y:S01]  /*ffb0*/  PRMT R5, R20, 0x7632, R5 ;  /* 0x0000763214057816 */ /* 0x000fe20000000005 */
[----:B------:R-:W-:Y:S01]  /*ffc0*/  @P4 STG.E.U16 desc[UR22][R6.64], R20 ;  /* 0x0000001406004986 */ /* 0x000fe2000c101516 */
[----:B--2---:R-:W-:Y:S01]  /*ffd0*/  ISETP.LT.AND P4, PT, R9, UR7, !P0 ;  /* 0x0000000709007c0c */ /* 0x004fe2000c781270 */
[----:B------:R-:W1:Y:S01]  /*ffe0*/  LDCU UR7, c[0x0][0x39c] ;  /* 0x00007380ff0777ac */ /* 0x000e620008000800 */
        /* <DEDUP_REMOVED lines=8> */
[-C--:B--2---:R-:W-:Y:S02]  /*10070*/  LEA.HI.X.SX32 R5, R11, R3.reuse, 0x1, P5 ;  /* 0x000000030b057211 */ /* 0x084fe400028f0eff */
[----:B------:R-:W-:Y:S02]  /*10080*/  LEA R6, P5, R10, R2, 0x1 ;  /* 0x000000020a067211 */ /* 0x000fe400078a08ff */
[----:B------:R-:W-:Y:S01]  /*10090*/  PRMT R9, R22, 0x7632, R9 ;  /* 0x0000763216097816 */ /* 0x000fe20000000009 */
[----:B------:R2:W-:Y:S01]  /*100a0*/  @P6 STG.E.U16 desc[UR22][R4.64], R22 ;  /* 0x0000001604006986 */ /* 0x0005e2000c101516 */
[C---:B------:R-:W-:Y:S01]  /*100b0*/  LEA.HI.X.SX32 R7, R10.reuse, R3, 0x1, P5 ;  /* 0x000000030a077211 */ /* 0x040fe200028f0eff */
[----:B------:R-:W-:Y:S01]  /*100c0*/  VIADD R10, R10, UR5 ;  /* 0x000000050a0a7c36 */ /* 0x000fe20008000000 */
[----:B------:R-:W-:-:S03]  /*100d0*/  LOP3.LUT R11, R0, 0xd6, RZ, 0xfc, !PT ;  /* 0x000000d6000b7812 */ /* 0x000fc600078efcff */
[----:B------:R5:W-:Y:S01]  /*100e0*/  @P3 STG.E.U16 desc[UR22][R6.64], R9 ;  /* 0x0000000906003986 */ /* 0x000be2000c101516 */
[----:B---3--:R-:W-:Y:S01]  /*100f0*/  ISETP.LT.AND P5, PT, R11, UR4, !P0 ;  /* 0x000000040b007c0c */ /* 0x008fe2000c7a1270 */
[----:B------:R-:W3:Y:S01]  /*10100*/  LDCU UR4, c[0x0][0x39c] ;  /* 0x00007380ff0477ac */ /* 0x000ee20008000800 */
[C---:B------:R-:W-:Y:S01]  /*10110*/  LEA R8, P3, R10.reuse, R2, 0x1 ;  /* 0x000000020a087211 */ /* 0x040fe200078608ff */
[----:B------:R-:W-:Y:S01]  /*10120*/  VIADD R11, R10, UR5 ;  /* 0x000000050a0b7c36 */ /* 0x000fe20008000000 */
[----:B--2---:R-:W-:-:S04]  /*10130*/  LOP3.LUT R5, R0, 0xd8, RZ, 0xfc, !PT ;  /* 0x000000d800057812 */ /* 0x004fc800078efcff */
[----:B------:R-:W-:Y:S02]  /*10140*/  LEA R4, P6, R11, R2, 0x1 ;  /* 0x000000020b047211 */ /* 0x000fe400078c08ff */
[-C--:B-----5:R-:W-:Y:S02]  /*10150*/  LEA.HI.X.SX32 R9, R10, R3.reuse, 0x1, P3 ;  /* 0x000000030a097211 */ /* 0x0a0fe400018f0eff */
[----:B0-----:R-:W-:Y:S01]  /*10160*/  ISETP.LT.AND P3, PT, R12, UR6, !P0 ;  /* 0x000000060c007c0c */ /* 0x001fe2000c761270 */
[----:B------:R-:W0:Y:S01]  /*10170*/  LDCU UR6, c[0x0][0x39c] ;  /* 0x00007380ff0677ac */ /* 0x000e220008000800 */
[C---:B------:R-:W-:Y:S01]  /*10180*/  LOP3.LUT R7, R0.reuse, 0xd9, RZ, 0xfc, !PT ;  /* 0x000000d900077812 */ /* 0x040fe200078efcff */
[----:B------:R2:W-:Y:S01]  /*10190*/  @P4 STG.E.U16 desc[UR22][R8.64], R24 ;  /* 0x0000001808004986 */ /* 0x0005e2000c101516 */
[----:B-1----:R-:W-:Y:S01]  /*101a0*/  ISETP.LT.AND P4, PT, R5, UR7, !P0 ;  /* 0x0000000705007c0c */ /* 0x002fe2000c781270 */
[----:B------:R-:W1:Y:S01]  /*101b0*/  LDCU UR7, c[0x0][0x39c] ;  /* 0x00007380ff0777ac */ /* 0x000e620008000800 */
[C---:B------:R-:W-:Y:S01]  /*101c0*/  LEA.HI.X.SX32 R5, R11.reuse, R3, 0x1, P6 ;  /* 0x000000030b057211 */ /* 0x040fe200030f0eff */
[----:B------:R-:W-:Y:S01]  /*101d0*/  VIADD R11, R11, UR5 ;  /* 0x000000050b0b7c36 */ /* 0x000fe20008000000 */
[----:B------:R-:W-:-:S03]  /*101e0*/  LOP3.LUT R12, R0, 0xdb, RZ, 0xfc, !PT ;  /* 0x000000db000c7812 */ /* 0x000fc600078efcff */
[C---:B------:R-:W-:Y:S01]  /*101f0*/  VIADD R10, R11.reuse, UR5 ;  /* 0x000000050b0a7c36 */ /* 0x040fe20008000000 */
[----:B------:R-:W-:Y:S02]  /*10200*/  LEA R6, P6, R11, R2, 0x1 ;  /* 0x000000020b067211 */ /* 0x000fe400078c08ff */
[----:B--2---:R-:W-:-:S05]  /*10210*/  PRMT R9, R24, 0x7632, R9 ;  /* 0x0000763218097816 */ /* 0x004fca0000000009 */
[----:B------:R2:W-:Y:S01]  /*10220*/  @P2 STG.E.U16 desc[UR22][R4.64], R9 ;  /* 0x0000000904002986 */ /* 0x0005e2000c101516 */
[----:B---3--:R-:W-:Y:S01]  /*10230*/  ISETP.LT.AND P2, PT, R7, UR4, !P0 ;  /* 0x0000000407007c0c */ /* 0x008fe2000c741270 */
[----:B------:R-:W3:Y:S01]  /*10240*/  LDCU UR4, c[0x0][0x39c] ;  /* 0x00007380ff0477ac */ /* 0x000ee20008000800 */
[-C--:B------:R-:W-:Y:S02]  /*10250*/  LEA.HI.X.SX32 R7, R11, R3.reuse, 0x1, P6 ;  /* 0x000000030b077211 */ /* 0x080fe400030f0eff */
[----:B------:R-:W-:Y:S02]  /*10260*/  LEA R8, P6, R10, R2, 0x1 ;  /* 0x000000020a087211 */ /* 0x000fe400078c08ff */
[----:B------:R-:W-:Y:S01]  /*10270*/  LOP3.LUT R11, R0, 0xda, RZ, 0xfc, !PT ;  /* 0x000000da000b7812 */ /* 0x000fe200078efcff */
[----:B------:R5:W-:Y:S03]  /*10280*/  @P5 STG.E.U16 desc[UR22][R6.64], R26 ;  /* 0x0000001a06005986 */ /* 0x000be6000c101516 */
[----:B0-----:R-:W-:Y:S01]  /*10290*/  ISETP.LT.AND P5, PT, R11, UR6, !P0 ;  /* 0x000000060b007c0c */ /* 0x001fe2000c7a1270 */
[----:B------:R-:W0:Y:S01]  /*102a0*/  LDCU UR6, c[0x0][0x39c] ;  /* 0x00007380ff0677ac */ /* 0x000e220008000800 */
[C---:B--2---:R-:W-:Y:S01]  /*102b0*/  LEA.HI.X.SX32 R9, R10.reuse, R3, 0x1, P6 ;  /* 0x000000030a097211 */ /* 0x044fe200030f0eff */
        /* <DEDUP_REMOVED lines=8> */
[----:B--2---:R-:W-:-:S03]  /*10340*/  LEA.HI.X.SX32 R5, R10, R3, 0x1, P3 ;  /* 0x000000030a057211 */ /* 0x004fc600018f0eff */
[C---:B------:R-:W-:Y:S01]  /*10350*/  VIADD R10, R11.reuse, UR5 ;  /* 0x000000050b0a7c36 */ /* 0x040fe20008000000 */
[----:B---3--:R-:W-:Y:S01]  /*10360*/  ISETP.LT.AND P3, PT, R12, UR4, !P0 ;  /* 0x000000040c007c0c */ /* 0x008fe2000c761270 */
[----:B------:R-:W2:Y:S01]  /*10370*/  LDCU UR4, c[0x0][0x39c] ;  /* 0x00007380ff0477ac */ /* 0x000ea20008000800 */
        /* <DEDUP_REMOVED lines=10> */
[----:B--2---:R-:W-:Y:S01]  /*10420*/  ISETP.LT.AND P4, PT, R4, UR4, !P0 ;  /* 0x0000000404007c0c */ /* 0x004fe2000c781270 */
[----:B------:R-:W2:Y:S01]  /*10430*/  LDCU UR4, c[0x0][0x39c] ;  /* 0x00007380ff0477ac */ /* 0x000ea20008000800 */
[-C--:B-----5:R-:W-:Y:S02]  /*10440*/  LEA.HI.X.SX32 R9, R11, R3.reuse, 0x1, P2 ;  /* 0x000000030b097211 */ /* 0x0a0fe400010f0eff */
[----:B------:R-:W-:Y:S02]  /*10450*/  LEA R4, P2, R10, R2, 0x1 ;  /* 0x000000020a047211 */ /* 0x000fe400078408ff */
[----:B------:R-:W-:Y:S01]  /*10460*/  PRMT R7, R30, 0x7632, R7 ;  /* 0x000076321e077816 */ /* 0x000fe20000000007 */
[----:B------:R-:W-:Y:S01]  /*10470*/  @P5 STG.E.U16 desc[UR22][R8.64], R30 ;  /* 0x0000001e08005986 */ /* 0x000fe2000c101516 */
[----:B-1----:R-:W-:Y:S01]  /*10480*/  ISETP.LT.AND P5, PT, R5, UR7, !P0 ;  /* 0x0000000705007c0c */ /* 0x002fe2000c7a1270 */
        /* <DEDUP_REMOVED lines=11> */
[----:B------:R-:W-:Y:S01]  /*10540*/  PRMT R5, R32, 0x7632, R5 ;  /* 0x0000763220057816 */ /* 0x000fe20000000005 */
[----:B------:R3:W-:Y:S01]  /*10550*/  @P6 STG.E.U16 desc[UR22][R6.64], R32 ;  /* 0x0000002006006986 */ /* 0x0007e2000c101516 */
[C---:B------:R-:W-:Y:S01]  /*10560*/  LEA.HI.X.SX32 R9, R11.reuse, R3, 0x1, P3 ;  /* 0x000000030b097211 */ /* 0x040fe200018f0eff */
[----:B------:R-:W-:Y:S01]  /*10570*/  VIADD R11, R11, UR5 ;  /* 0x000000050b0b7c36 */ /* 0x000fe20008000000 */
[----:B------:R-:W-:-:S03]  /*10580*/  LOP3.LUT R10, R0, 0xe0, RZ, 0xfc, !PT ;  /* 0x000000e0000a7812 */ /* 0x000fc600078efcff */
[----:B------:R5:W-:Y:S01]  /*10590*/  @P4 STG.E.U16 desc[UR22][R8.64], R5 ;  /* 0x0000000508004986 */ /* 0x000be2000c101516 */
[----:B--2---:R-:W-:Y:S01]  /*105a0*/  ISETP.LT.AND P3, PT, R10, UR4, !P0 ;  /* 0x000000040a007c0c */ /* 0x004fe2000c761270 */
[----:B------:R-:W2:Y:S01]  /*105b0*/  LDCU UR4, c[0x0][0x39c] ;  /* 0x00007380ff0477ac */ /* 0x000ea20008000800 */
[C---:B------:R-:W-:Y:S01]  /*105c0*/  LEA R4, P4, R11.reuse, R2, 0x1 ;  /* 0x000000020b047211 */ /* 0x040fe200078808ff */
[----:B------:R-:W-:Y:S01]  /*105d0*/  VIADD R10, R11, UR5 ;  /* 0x000000050b0a7c36 */ /* 0x000fe20008000000 */
[----:B---3--:R-:W-:-:S04]  /*105e0*/  LOP3.LUT R7, R0, 0xe2, RZ, 0xfc, !PT ;  /* 0x000000e200077812 */ /* 0x008fc800078efcff */
[----:B------:R-:W-:Y:S02]  /*105f0*/  LEA R6, P6, R10, R2, 0x1 ;  /* 0x000000020a067211 */ /* 0x000fe400078c08ff */
[-C--:B-----5:R-:W-:Y:S02]  /*10600*/  LEA.HI.X.SX32 R5, R11, R3.reuse, 0x1, P4 ;  /* 0x000000030b057211 */ /* 0x0a0fe400020f0eff */
[----:B0-----:R-:W-:Y:S01]  /*10610*/  ISETP.LT.AND P4, PT, R12, UR6, !P0 ;  /* 0x000000060c007c0c */ /* 0x001fe2000c781270 */
[----:B------:R-:W0:Y:S01]  /*10620*/  LDCU UR6, c[0x0][0x39c] ;  /* 0x00007380ff0677ac */ /* 0x000e220008000800 */
[----:B------:R-:W-:Y:S01]  /*10630*/  LOP3.LUT R9, R0, 0xe3, RZ, 0xfc, !PT ;  /* 0x000000e300097812 */ /* 0x000fe200078efcff */
        /* <DEDUP_REMOVED lines=8> */
[----:B---3--:R-:W-:-:S05]  /*106c0*/  PRMT R5, R34, 0x7632, R5 ;  /* 0x0000763222057816 */ /* 0x008fca0000000005 */
[----:B------:R3:W-:Y:S01]  /*106d0*/  @P2 STG.E.U16 desc[UR22][R6.64], R5 ;  /* 0x0000000506002986 */ /* 0x0007e2000c101516 */
[----:B--2---:R-:W-:Y:S01]  /*106e0*/  ISETP.LT.AND P2, PT, R9, UR4, !P0 ;  /* 0x0000000409007c0c */ /* 0x004fe2000c741270 */
[----:B------:R-:W2:Y:S01]  /*106f0*/  LDCU UR4, c[0x0][0x39c] ;  /* 0x00007380ff0477ac */ /* 0x000ea20008000800 */
[-C--:B------:R-:W-:Y:S02]  /*10700*/  LEA.HI.X.SX32 R9, R10, R3.reuse, 0x1, P6 ;  /* 0x000000030a097211 */ /* 0x080fe400030f0eff */
[C---:B------:R-:W-:Y:S02]  /*10710*/  LEA R4, P6, R11.reuse, R2, 0x1 ;  /* 0x000000020b047211 */ /* 0x040fe400078c08ff */
[----:B------:R-:W-:Y:S01]  /*10720*/  LOP3.LUT R10, R0, 0xe4, RZ, 0xfc, !PT ;  /* 0x000000e4000a7812 */ /* 0x000fe200078efcff */
[----:B------:R5:W-:Y:S03]  /*10730*/  @P3 STG.E.U16 desc[UR22][R8.64], R36 ;  /* 0x0000002408003986 */ /* 0x000be6000c101516 */
[----:B0-----:R-:W-:Y:S01]  /*10740*/  ISETP.LT.AND P3, PT, R10, UR6, !P0 ;  /* 0x000000060a007c0c */ /* 0x001fe2000c761270 */
[----:B------:R-:W0:Y:S01]  /*10750*/  LDCU UR6, c[0x0][0x39c] ;  /* 0x00007380ff0677ac */ /* 0x000e220008000800 */
[C---:B---3--:R-:W-:Y:S01]  /*10760*/  LEA.HI.X.SX32 R5, R11.reuse, R3, 0x1, P6 ;  /* 0x000000030b057211 */ /* 0x048fe200030f0eff */
        /* <DEDUP_REMOVED lines=8> */
[----:B---3--:R-:W-:-:S03]  /*107f0*/  LEA.HI.X.SX32 R7, R11, R3, 0x1, P4 ;  /* 0x000000030b077211 */ /* 0x008fc600020f0eff */
[----:B------:R-:W-:Y:S01]  /*10800*/  VIADD R11, R10, UR5 ;  /* 0x000000050a0b7c36 */ /* 0x000fe20008000000 */
[----:B--2---:R-:W-:Y:S01]  /*10810*/  ISETP.LT.AND P4, PT, R12, UR4, !P0 ;  /* 0x000000040c007c0c */ /* 0x004fe2000c781270 */
        /* <DEDUP_REMOVED lines=15> */
[----:B------:R-:W-:Y:S01]  /*10910*/  LOP3.LUT R8, R0, 0xe9, RZ, 0xfc, !PT ;  /* 0x000000e900087812 */ /* 0x000fe200078efcff */
[----:B------:R3:W-:Y:S01]  /*10920*/  @P3 STG.E.U16 desc[UR22][R4.64], R40 ;  /* 0x0000002804003986 */ /* 0x0007e2000c101516 */
[----:B-1----:R-:W-:Y:S01]  /*10930*/  ISETP.LT.AND P3, PT, R7, UR7, !P0 ;  /* 0x0000000707007c0c */ /* 0x002fe2000c761270 */
[----:B------:R-:W1:Y:S01]  /*10940*/  LDCU UR7, c[0x0][0x39c] ;  /* 0x00007380ff0777ac */ /* 0x000e620008000800 */
        /* <DEDUP_REMOVED lines=15> */
[----:B--2---:R-:W-:Y:S01]  /*10a40*/  ISETP.LT.AND P4, PT, R11, UR4, !P0 ;  /* 0x000000040b007c0c */ /* 0x004fe2000c781270 */
[----:B------:R-:W2:Y:S02]  /*10a50*/  LDCU UR4, c[0x0][0x39c] ;  /* 0x00007380ff0477ac */ /* 0x000ea40008000800 */
        /* <DEDUP_REMOVED lines=35> */
[----:B--2---:R-:W-:Y:S01]  /*10c90*/  ISETP.LT.AND P5, PT, R12, UR4, !P0 ;  /* 0x000000040c007c0c */ /* 0x004fe2000c7a1270 */
[----:B------:R-:W2:Y:S01]  /*10ca0*/  LDCU UR4, c[0x0][0x39c] ;  /* 0x00007380ff0477ac */ /* 0x000ea20008000800 */
[C---:B------:R-:W-:Y:S01]  /*10cb0*/  LOP3.LUT R12, R0.reuse, 0xf5, RZ, 0xfc, !PT ;  /* 0x000000f5000c7812 */ /* 0x040fe200078efcff */
        /* <DEDUP_REMOVED lines=12> */
[----:B---3--:R-:W-:-:S02]  /*10d80*/  LEA.HI.X.SX32 R7, R11, R3, 0x1, P2 ;  /* 0x000000030b077211 */ /* 0x008fc400010f0eff */
[----:B--2---:R-:W-:Y:S01]  /*10d90*/  ISETP.LT.AND P2, PT, R8, UR4, !P0 ;  /* 0x0000000408007c0c */ /* 0x004fe2000c741270 */
[----:B------:R-:W2:Y:S01]  /*10da0*/  LDCU UR4, c[0x0][0x39c] ;  /* 0x00007380ff0477ac */ /* 0x000ea20008000800 */
[C---:B------:R-:W-:Y:S01]  /*10db0*/  LEA R8, P3, R10.reuse, R2, 0x1 ;  /* 0x000000020a087211 */ /* 0x040fe200078608ff */
[----:B------:R-:W-:Y:S01]  /*10dc0*/  @P4 STG.E.U16 desc[UR22][R6.64], R50 ;  /* 0x0000003206004986 */ /* 0x000fe2000c101516 */
[----:B-1----:R-:W-:Y:S01]  /*10dd0*/  ISETP.LT.AND P4, PT, R9, UR7, !P0 ;  /* 0x0000000709007c0c */ /* 0x002fe2000c781270 */
[----:B------:R-:W1:Y:S01]  /*10de0*/  LDCU UR7, c[0x0][0x39c] ;  /* 0x00007380ff0777ac */ /* 0x000e620008000800 */
[C---:B------:R-:W-:Y:S01]  /*10df0*/  LEA.HI.X.SX32 R9, R10.reuse, R3, 0x1, P3 ;  /* 0x000000030a097211 */ /* 0x040fe200018f0eff */
[----:B------:R-:W-:Y:S01]  /*10e00*/  VIADD R10, R10, UR5 ;  /* 0x000000050a0a7c36 */ /* 0x000fe20008000000 */
[----:B------:R-:W-:Y:S02]  /*10e10*/  PRMT R5, R50, 0x7632, R5 ;  /* 0x0000763232057816 */ /* 0x000fe40000000005 */
[----:B------:R-:W-:Y:S01]  /*10e20*/  LOP3.LUT R4, R0, 0xf3, RZ, 0xfc, !PT ;  /* 0x000000f300047812 */ /* 0x000fe200078efcff */
[----:B------:R-:W-:-:S02]  /*10e30*/  VIADD R11, R10, UR5 ;  /* 0x000000050a0b7c36 */ /* 0x000fc40008000000 */
[----:B------:R3:W-:Y:S01]  /*10e40*/  @P5 STG.E.U16 desc[UR22][R8.64], R5 ;  /* 0x0000000508005986 */ /* 0x0007e2000c101516 */
[----:B0-----:R-:W-:Y:S01]  /*10e50*/  ISETP.LT.AND P3, PT, R4, UR6, !P0 ;  /* 0x0000000604007c0c */ /* 0x001fe2000c761270 */
[----:B------:R-:W0:Y:S01]  /*10e60*/  LDCU UR6, c[0x0][0x39c] ;  /* 0x00007380ff0677ac */ /* 0x000e220008000800 */
[----:B------:R-:W-:-:S04]  /*10e70*/  LEA R4, P5, R10, R2, 0x1 ;  /* 0x000000020a047211 */ /* 0x000fc800078a08ff */
[-C--:B---3--:R-:W-:Y:S02]  /*10e80*/  LEA.HI.X.SX32 R5, R10, R3.reuse, 0x1, P5 ;  /* 0x000000030a057211 */ /* 0x088fe400028f0eff */
[CC--:B------:R-:W-:Y:S02]  /*10e90*/  LEA R6, P5, R11.reuse, R2.reuse, 0x1 ;  /* 0x000000020b067211 */ /* 0x0c0fe400078a08ff */
[----:B------:R-:W-:Y:S01]  /*10ea0*/  LOP3.LUT R10, R0, 0xf4, RZ, 0xfc, !PT ;  /* 0x000000f4000a7812 */ /* 0x000fe200078efcff */
[----:B------:R3:W-:Y:S01]  /*10eb0*/  @P6 STG.E.U16 desc[UR22][R4.64], R52 ;  /* 0x0000003404006986 */ /* 0x0007e2000c101516 */
[----:B------:R-:W-:Y:S02]  /*10ec0*/  PRMT R9, R52, 0x7632, R9 ;  /* 0x0000763234097816 */ /* 0x000fe40000000009 */
[C---:B------:R-:W-:Y:S01]  /*10ed0*/  LEA.HI.X.SX32 R7, R11.reuse, R3, 0x1, P5 ;  /* 0x000000030b077211 */ /* 0x040fe200028f0eff */
[----:B------:R-:W-:Y:S01]  /*10ee0*/  VIADD R11, R11, UR5 ;  /* 0x000000050b0b7c36 */ /* 0x000fe20008000000 */
[----:B--2---:R-:W-:Y:S01]  /*10ef0*/  ISETP.LT.AND P5, PT, R10, UR4, !P0 ;  /* 0x000000040a007c0c */ /* 0x004fe2000c7a1270 */
[----:B------:R-:W2:Y:S02]  /*10f00*/  LDCU UR4, c[0x0][0x39c] ;  /* 0x00007380ff0477ac */ /* 0x000ea40008000800 */
[----:B------:R5:W-:Y:S01]  /*10f10*/  @P2 STG.E.U16 desc[UR22][R6.64], R9 ;  /* 0x0000000906002986 */ /* 0x000be2000c101516 */
[C---:B------:R-:W-:Y:S01]  /*10f20*/  LEA R8, P2, R11.reuse, R2, 0x1 ;  /* 0x000000020b087211 */ /* 0x040fe200078408ff */
[----:B------:R-:W-:Y:S01]  /*10f30*/  VIADD R10, R11, UR5 ;  /* 0x000000050b0a7c36 */ /* 0x000fe20008000000 */
[----:B---3--:R-:W-:-:S04]  /*10f40*/  LOP3.LUT R5, R0, 0xf6, RZ, 0xfc, !PT ;  /* 0x000000f600057812 */ /* 0x008fc800078efcff */
[-C--:B------:R-:W-:Y:S02]  /*10f50*/  LEA R4, P6, R10, R2.reuse, 0x1 ;  /* 0x000000020a047211 */ /* 0x080fe400078c08ff */
[-C--:B-----5:R-:W-:Y:S02]  /*10f60*/  LEA.HI.X.SX32 R9, R11, R3.reuse, 0x1, P2 ;  /* 0x000000030b097211 */ /* 0x0a0fe400010f0eff */
[----:B------:R-:W-:Y:S02]  /*10f70*/  PRMT R7, R54, 0x7632, R7 ;  /* 0x0000763236077816 */ /* 0x000fe40000000007 */
[----:B------:R-:W-:Y:S01]  /*10f80*/  LOP3.LUT R6, R0, 0xf7, RZ, 0xfc, !PT ;  /* 0x000000f700067812 */ /* 0x000fe200078efcff */
[----:B------:R-:W-:Y:S01]  /*10f90*/  @P4 STG.E.U16 desc[UR22][R8.64], R54 ;  /* 0x0000003608004986 */ /* 0x000fe2000c101516 */
[----:B-1----:R-:W-:Y:S01]  /*10fa0*/  ISETP.LT.AND P4, PT, R5, UR7, !P0 ;  /* 0x0000000705007c0c */ /* 0x002fe2000c781270 */
[----:B------:R-:W1:Y:S01]  /*10fb0*/  LDCU UR7, c[0x0][0x39c] ;  /* 0x00007380ff0777ac */ /* 0x000e620008000800 */
[C---:B------:R-:W-:Y:S01]  /*10fc0*/  LEA.HI.X.SX32 R5, R10.reuse, R3, 0x1, P6 ;  /* 0x000000030a057211 */ /* 0x040fe200030f0eff */
[----:B------:R-:W-:Y:S01]  /*10fd0*/  VIADD R10, R10, UR5 ;  /* 0x000000050a0a7c36 */ /* 0x000fe20008000000 */
[----:B--2---:R-:W-:Y:S01]  /*10fe0*/  ISETP.LT.AND P6, PT, R6, UR4, !P0 ;  /* 0x0000000406007c0c */ /* 0x004fe2000c7c1270 */
[----:B------:R-:W2:Y:S01]  /*10ff0*/  LDCU UR4, c[0x0][0x39c] ;  /* 0x00007380ff0477ac */ /* 0x000ea20008000800 */
[----:B0-----:R-:W-:Y:S01]  /*11000*/  ISETP.LT.AND P2, PT, R12, UR6, !P0 ;  /* 0x000000060c007c0c */ /* 0x001fe2000c741270 */
[----:B------:R0:W-:Y:S01]  /*11010*/  @P3 STG.E.U16 desc[UR22][R4.64], R7 ;  /* 0x0000000704003986 */ /* 0x0001e2000c101516 */
[C---:B------:R-:W-:Y:S01]  /*11020*/  LEA R6, P3, R10.reuse, R2, 0x1 ;  /* 0x000000020a067211 */ /* 0x040fe200078608ff */
[----:B------:R-:W-:Y:S01]  /*11030*/  VIADD R11, R10, UR5 ;  /* 0x000000050a0b7c36 */ /* 0x000fe20008000000 */
[----:B------:R-:W3:Y:S01]  /*11040*/  LDCU UR6, c[0x0][0x39c] ;  /* 0x00007380ff0677ac */ /* 0x000ee20008000800 */
[----:B------:R-:W-:-:S02]  /*11050*/  LOP3.LUT R12, R0, 0xfc, RZ, 0xfc, !PT ;  /* 0x000000fc000c7812 */ /* 0x000fc400078efcff */
[-C--:B0-----:R-:W-:Y:S02]  /*11060*/  LEA.HI.X.SX32 R7, R10, R3.reuse, 0x1, P3 ;  /* 0x000000030a077211 */ /* 0x081fe400018f0eff */
[C---:B------:R-:W-:Y:S02]  /*11070*/  LEA R8, P3, R11.reuse, R2, 0x1 ;  /* 0x000000020b087211 */ /* 0x040fe400078608ff */
[C---:B------:R-:W-:Y:S01]  /*11080*/  LOP3.LUT R5, R0.reuse, 0xf9, RZ, 0xfc, !PT ;  /* 0x000000f900057812 */ /* 0x040fe200078efcff */
[----:B------:R0:W-:Y:S01]  /*11090*/  @P5 STG.E.U16 desc[UR22][R6.64], R56 ;  /* 0x0000003806005986 */ /* 0x0001e2000c101516 */
[C---:B------:R-:W-:Y:S01]  /*110a0*/  LEA.HI.X.SX32 R9, R11.reuse, R3, 0x1, P3 ;  /* 0x000000030b097211 */ /* 0x040fe200018f0eff */
[----:B------:R-:W-:Y:S01]  /*110b0*/  VIADD R11, R11, UR5 ;  /* 0x000000050b0b7c36 */ /* 0x000fe20008000000 */
[----:B------:R-:W-:-:S04]  /*110c0*/  LOP3.LUT R10, R0, 0xf8, RZ, 0xfc, !PT ;  /* 0x000000f8000a7812 */ /* 0x000fc800078efcff */
[----:B------:R-:W-:Y:S02]  /*110d0*/  LEA R4, P5, R11, R2, 0x1 ;  /* 0x000000020b047211 */ /* 0x000fe400078a08ff */
[----:B---3--:R-:W-:Y:S01]  /*110e0*/  ISETP.LT.AND P3, PT, R10, UR6, !P0 ;  /* 0x000000060a007c0c */ /* 0x008fe2000c761270 */
[----:B------:R-:W3:Y:S01]  /*110f0*/  LDCU UR6, c[0x0][0x39c] ;  /* 0x00007380ff0677ac */ /* 0x000ee20008000800 */
[----:B------:R-:W-:Y:S02]  /*11100*/  LOP3.LUT R10, R0, 0xfa, RZ, 0xfc, !PT ;  /* 0x000000fa000a7812 */ /* 0x000fe400078efcff */
[----:B0-----:R-:W-:-:S05]  /*11110*/  PRMT R7, R56, 0x7632, R7 ;  /* 0x0000763238077816 */ /* 0x001fca0000000007 */
[----:B------:R0:W-:Y:S01]  /*11120*/  @P2 STG.E.U16 desc[UR22][R8.64], R7 ;  /* 0x0000000708002986 */ /* 0x0001e2000c101516 */
[----:B--2---:R-:W-:Y:S01]  /*11130*/  ISETP.LT.AND P2, PT, R5, UR4, !P0 ;  /* 0x0000000405007c0c */ /* 0x004fe2000c741270 */
[----:B------:R-:W2:Y:S01]  /*11140*/  LDCU UR4, c[0x0][0x39c] ;  /* 0x00007380ff0477ac */ /* 0x000ea20008000800 */
[C---:B------:R-:W-:Y:S01]  /*11150*/  LEA.HI.X.SX32 R5, R11.reuse, R3, 0x1, P5 ;  /* 0x000000030b057211 */ /* 0x040fe200028f0eff */
[----:B------:R-:W-:Y:S01]  /*11160*/  VIADD R11, R11, UR5 ;  /* 0x000000050b0b7c36 */ /* 0x000fe20008000000 */
[----:B-1----:R-:W-:-:S03]  /*11170*/  ISETP.LT.AND P5, PT, R10, UR7, !P0 ;  /* 0x000000070a007c0c */ /* 0x002fc6000c7a1270 */
[----:B------:R1:W-:Y:S01]  /*11180*/  @P4 STG.E.U16 desc[UR22][R4.64], R58 ;  /* 0x0000003a04004986 */ /* 0x0003e2000c101516 */
[C---:B------:R-:W-:Y:S01]  /*11190*/  LEA R6, P4, R11.reuse, R2, 0x1 ;  /* 0x000000020b067211 */ /* 0x040fe200078808ff */
[----:B------:R-:W-:-:S03]  /*111a0*/  VIADD R10, R11, UR5 ;  /* 0x000000050b0a7c36 */ /* 0x000fc60008000000 */
[-C--:B0-----:R-:W-:Y:S02]  /*111b0*/  LEA.HI.X.SX32 R7, R11, R3.reuse, 0x1, P4 ;  /* 0x000000030b077211 */ /* 0x081fe400020f0eff */
[----:B------:R-:W-:Y:S02]  /*111c0*/  LEA R8, P4, R10, R2, 0x1 ;  /* 0x000000020a087211 */ /* 0x000fe400078808ff */
[----:B------:R-:W-:Y:S02]  /*111d0*/  LOP3.LUT R11, R0, 0xfb, RZ, 0xfc, !PT ;  /* 0x000000fb000b7812 */ /* 0x000fe400078efcff */
[C---:B------:R-:W-:Y:S01]  /*111e0*/  LEA.HI.X.SX32 R9, R10.reuse, R3, 0x1, P4 ;  /* 0x000000030a097211 */ /* 0x040fe200020f0eff */
[----:B------:R-:W-:Y:S01]  /*111f0*/  VIADD R10, R10, UR5 ;  /* 0x000000050a0a7c36 */ /* 0x000fe20008000000 */
[----:B-1----:R-:W-:Y:S02]  /*11200*/  PRMT R5, R58, 0x7632, R5 ;  /* 0x000076323a057816 */ /* 0x002fe40000000005 */
[----:B--2---:R-:W-:Y:S01]  /*11210*/  ISETP.LT.AND P4, PT, R11, UR4, !P0 ;  /* 0x000000040b007c0c */ /* 0x004fe2000c781270 */
[----:B------:R-:W-:Y:S01]  /*11220*/  VIADD R11, R10, UR5 ;  /* 0x000000050a0b7c36 */ /* 0x000fe20008000000 */
[----:B------:R-:W0:Y:S01]  /*11230*/  LDCU UR4, c[0x0][0x39c] ;  /* 0x00007380ff0477ac */ /* 0x000e220008000800 */
[----:B------:R1:W-:Y:S01]  /*11240*/  @P6 STG.E.U16 desc[UR22][R6.64], R5 ;  /* 0x0000000506006986 */ /* 0x0003e2000c101516 */
[----:B------:R-:W-:-:S03]  /*11250*/  LOP3.LUT R0, R0, 0xfe, RZ, 0xfc, !PT ;  /* 0x000000fe00007812 */ /* 0x000fc600078efcff */
[----:B------:R2:W-:Y:S01]  /*11260*/  @P3 STG.E.U16 desc[UR22][R8.64], R60 ;  /* 0x0000003c08003986 */ /* 0x0005e2000c101516 */
[----:B------:R-:W-:-:S04]  /*11270*/  LEA R4, P3, R10, R2, 0x1 ;  /* 0x000000020a047211 */ /* 0x000fc800078608ff */
[----:B-1----:R-:W-:Y:S01]  /*11280*/  LEA.HI.X.SX32 R5, R10, R3, 0x1, P3 ;  /* 0x000000030a057211 */ /* 0x002fe200018f0eff */
[----:B------:R-:W-:Y:S01]  /*11290*/  VIADD R10, R11, UR5 ;  /* 0x000000050b0a7c36 */ /* 0x000fe20008000000 */
[----:B---3--:R-:W-:Y:S01]  /*112a0*/  ISETP.LT.AND P3, PT, R12, UR6, !P0 ;  /* 0x000000060c007c0c */ /* 0x008fe2000c761270 */
[----:B------:R-:W1:Y:S01]  /*112b0*/  LDCU UR6, c[0x0][0x39c] ;  /* 0x00007380ff0677ac */ /* 0x000e620008000800 */
[----:B------:R-:W-:Y:S01]  /*112c0*/  PRMT R7, R60, 0x7632, R7 ;  /* 0x000076323c077816 */ /* 0x000fe20000000007 */
[C---:B------:R-:W-:Y:S01]  /*112d0*/  VIADD R13, R10.reuse, UR5 ;  /* 0x000000050a0d7c36 */ /* 0x040fe20008000000 */
[----:B--2---:R-:W-:-:S03]  /*112e0*/  LEA R8, P6, R10, R2, 0x1 ;  /* 0x000000020a087211 */ /* 0x004fc600078c08ff */
[----:B------:R-:W-:Y:S01]  /*112f0*/  VIADD R14, R13, UR5 ;  /* 0x000000050d0e7c36 */ /* 0x000fe20008000000 */
[----:B------:R2:W-:Y:S01]  /*11300*/  @P2 STG.E.U16 desc[UR22][R4.64], R7 ;  /* 0x0000000704002986 */ /* 0x0005e2000c101516 */
[-C--:B------:R-:W-:Y:S02]  /*11310*/  LEA R6, P2, R11, R2.reuse, 0x1 ;  /* 0x000000020b067211 */ /* 0x080fe400078408ff */
[----:B------:R-:W-:Y:S01]  /*11320*/  VIADD R15, R14, UR5 ;  /* 0x000000050e0f7c36 */ /* 0x000fe20008000000 */
[-C--:B------:R-:W-:Y:S02]  /*11330*/  LEA.HI.X.SX32 R9, R10, R3.reuse, 0x1, P6 ;  /* 0x000000030a097211 */ /* 0x080fe400030f0eff */
[-C--:B------:R-:W-:Y:S01]  /*11340*/  LEA R12, P6, R14, R2.reuse, 0x1 ;  /* 0x000000020e0c7211 */ /* 0x080fe200078c08ff */
[----:B------:R-:W-:Y:S01]  /*11350*/  VIADD R16, R15, UR5 ;  /* 0x000000050f107c36 */ /* 0x000fe20008000000 */
[----:B--2---:R-:W-:Y:S02]  /*11360*/  LEA.HI.X.SX32 R7, R11, R3, 0x1, P2 ;  /* 0x000000030b077211 */ /* 0x004fe400010f0eff */
[----:B------:R-:W-:-:S03]  /*11370*/  LEA R10, P2, R13, R2, 0x1 ;  /* 0x000000020d0a7211 */ /* 0x000fc600078408ff */
[----:B------:R2:W-:Y:S01]  /*11380*/  @P5 STG.E.U16 desc[UR22][R6.64], R62 ;  /* 0x0000003e06005986 */ /* 0x0005e2000c101516 */
[-C--:B------:R-:W-:Y:S02]  /*11390*/  LEA.HI.X.SX32 R11, R13, R3.reuse, 0x1, P2 ;  /* 0x000000030d0b7211 */ /* 0x080fe400010f0eff */
[-C--:B------:R-:W-:Y:S02]  /*113a0*/  LEA.HI.X.SX32 R13, R14, R3.reuse, 0x1, P6 ;  /* 0x000000030e0d7211 */ /* 0x080fe400030f0eff */
[----:B------:R-:W-:Y:S02]  /*113b0*/  LEA R4, P6, R16, R2, 0x1 ;  /* 0x0000000210047211 */ /* 0x000fe400078c08ff */
[----:B0-----:R-:W-:Y:S02]  /*113c0*/  ISETP.LT.AND P2, PT, R17, UR4, !P0 ;  /* 0x0000000411007c0c */ /* 0x001fe4000c741270 */
[----:B-1----:R-:W-:Y:S02]  /*113d0*/  ISETP.LT.AND P0, PT, R0, UR6, !P0 ;  /* 0x0000000600007c0c */ /* 0x002fe4000c701270 */
[----:B------:R-:W-:-:S02]  /*113e0*/  LEA.HI.X.SX32 R5, R16, R3, 0x1, P6 ;  /* 0x0000000310057211 */ /* 0x000fc400030f0eff */
[----:B------:R-:W-:Y:S02]  /*113f0*/  PRMT R0, R62, 0x7632, R0 ;  /* 0x000076323e007816 */ /* 0x000fe40000000000 */
[C---:B------:R-:W-:Y:S02]  /*11400*/  LEA R2, P6, R15.reuse, R2, 0x1 ;  /* 0x000000020f027211 */ /* 0x040fe400078c08ff */
[----:B--2---:R-:W-:Y:S01]  /*11410*/  PRMT R7, R64, 0x7632, R7 ;  /* 0x0000763240077816 */ /* 0x004fe20000000007 */
[----:B------:R0:W-:Y:S01]  /*11420*/  @P4 STG.E.U16 desc[UR22][R8.64], R0 ;  /* 0x0000000008004986 */ /* 0x0001e2000c101516 */
[----:B------:R-:W-:-:S03]  /*11430*/  LEA.HI.X.SX32 R3, R15, R3, 0x1, P6 ;  /* 0x000000030f037211 */ /* 0x000fc600030f0eff */
[----:B------:R1:W-:Y:S04]  /*11440*/  @P3 STG.E.U16 desc[UR22][R10.64], R64 ;  /* 0x000000400a003986 */ /* 0x0003e8000c101516 */
[----:B------:R1:W-:Y:S01]  /*11450*/  @P2 STG.E.U16 desc[UR22][R12.64], R7 ;  /* 0x000000070c002986 */ /* 0x0003e2000c101516 */
[----:B0-----:R-:W-:-:S03]  /*11460*/  PRMT R9, R66, 0x7632, R9 ;  /* 0x0000763242097816 */ /* 0x001fc60000000009 */
[----:B------:R1:W-:Y:S04]  /*11470*/  @P0 STG.E.U16 desc[UR22][R2.64], R66 ;  /* 0x0000004202000986 */ /* 0x0003e8000c101516 */
[----:B------:R1:W-:Y:S01]  /*11480*/  @P1 STG.E.U16 desc[UR22][R4.64], R9 ;  /* 0x0000000904001986 */ /* 0x0003e2000c101516 */
[----:B----4-:R-:W-:Y:S06]  /*11490*/  BAR.SYNC.DEFER_BLOCKING 0x0 ;  /* 0x0000000000007b1d */ /* 0x010fec0000010000 */
[----:B------:R-:W-:Y:S05]  /*114a0*/  BRA.U UP0, `(.L_x_14) ;  /* 0x0000000100a07547 */ /* 0x000fea000b800000 */
[----:B------:R-:W0:Y:S01]  /*114b0*/  S2UR UR5, SR_CgaCtaId ;  /* 0x00000000000579c3 */ /* 0x000e220000008800 */
[----:B------:R-:W-:Y:S01]  /*114c0*/  NOP ;  /* 0x0000000000007918 */ /* 0x000fe20000000000 */
[----:B------:R-:W-:Y:S01]  /*114d0*/  UMOV UR4, 0x50 ;  /* 0x0000005000047882 */ /* 0x000fe20000000000 */
[----:B------:R-:W-:Y:S02]  /*114e0*/  IMAD.U32 R0, RZ, RZ, UR10 ;  /* 0x0000000aff007e24 */ /* 0x000fe4000f8e00ff */
[----:B-1----:R-:W-:Y:S02]  /*114f0*/  IMAD.MOV.U32 R3, RZ, RZ, 0xffff ;  /* 0x0000ffffff037424 */ /* 0x002fe400078e00ff */
[----:B------:R-:W-:Y:S01]  /*11500*/  IMAD.MOV.U32 R7, RZ, RZ, 0x1 ;  /* 0x00000001ff077424 */ /* 0x000fe200078e00ff */
[----:B------:R-:W-:-:S04]  /*11510*/  LOP3.LUT R0, R0, 0xffff, RZ, 0xc0, !PT ;  /* 0x0000ffff00007812 */ /* 0x000fc800078ec0ff */
[----:B------:R-:W-:-:S05]  /*11520*/  SHF.R.U32.HI R0, RZ, 0x5, R0 ;  /* 0x00000005ff007819 */ /* 0x000fca0000011600 */
[----:B------:R-:W-:Y:S01]  /*11530*/  VIADD R2, R0, 0x10 ;  /* 0x0000001000027836 */ /* 0x000fe20000000000 */
[----:B------:R-:W-:Y:S01]  /*11540*/  SHF.L.U32 R0, R3, R0, RZ ;  /* 0x0000000003007219 */ /* 0x000fe200000006ff */
[----:B0-----:R-:W-:-:S03]  /*11550*/  ULEA UR6, UR5, UR4, 0x18 ;  /* 0x0000000405067291 */ /* 0x001fc6000f8ec0ff */
[----:B------:R-:W-:-:S04]  /*11560*/  SHF.L.U32 R3, R7, R2, RZ ;  /* 0x0000000207037219 */ /* 0x000fc800000006ff */
[----:B------:R-:W-:Y:S02]  /*11570*/  LOP3.LUT R0, R3, R0, RZ, 0xfc, !PT ;  /* 0x0000000003007212 */ /* 0x000fe400078efcff */
[----:B------:R-:W0:Y:S02]  /*11580*/  LDS R5, [UR6] ;  /* 0x00000006ff057984 */ /* 0x000e240008000800 */
[C---:B------:R-:W-:Y:S02]  /*11590*/  LOP3.LUT R2, R0.reuse, 0xffff, RZ, 0xc0, !PT ;  /* 0x0000ffff00027812 */ /* 0x040fe400078ec0ff */
[----:B0-----:R-:W-:-:S04]  /*115a0*/  LOP3.LUT R3, R0, 0xffff, R5, 0x80, !PT ;  /* 0x0000ffff00037812 */ /* 0x001fc800078e8005 */
[----:B------:R-:W-:-:S13]  /*115b0*/  ISETP.NE.AND P0, PT, R3, R2, PT ;  /* 0x000000020300720c */ /* 0x000fda0003f05270 */
[----:B------:R-:W-:Y:S05]  /*115c0*/  @P0 BRA `(.L_x_15) ;  /* 0x0000000000500947 */ /* 0x000fea0003800000 */
[----:B------:R-:W-:Y:S02]  /*115d0*/  SHF.R.U32.HI R5, RZ, 0x10, R5 ;  /* 0x00000010ff057819 */ /* 0x000fe40000011605 */
[----:B------:R-:W-:-:S04]  /*115e0*/  SHF.R.U32.HI R2, RZ, 0x10, R0 ;  /* 0x00000010ff027819 */ /* 0x000fc80000011600 */
[----:B------:R-:W-:-:S04]  /*115f0*/  LOP3.LUT R5, R5, R2, RZ, 0xc0, !PT ;  /* 0x0000000205057212 */ /* 0x000fc800078ec0ff */
[----:B------:R-:W-:-:S13]  /*11600*/  ISETP.NE.AND P0, PT, R5, R2, PT ;  /* 0x000000020500720c */ /* 0x000fda0003f05270 */
[----:B------:R-:W-:Y:S05]  /*11610*/  @P0 BRA `(.L_x_16) ;  /* 0x0000000000300947 */ /* 0x000fea0003800000 */
[----:B------:R-:W-:Y:S01]  /*11620*/  R2UR UR4, R0 ;  /* 0x00000000000472ca */ /* 0x000fe200000e0000 */
[----:B------:R-:W-:Y:S01]  /*11630*/  VOTEU.ANY UR5, UPT, PT ;  /* 0x0000000000057886 */ /* 0x000fe200038e0100 */
[----:B------:R-:W0:Y:S01]  /*11640*/  S2R R0, SR_LANEID ;  /* 0x0000000000007919 */ /* 0x000e220000000000 */
[----:B------:R-:W-:-:S10]  /*11650*/  UFLO.U32 UR5, UR5 ;  /* 0x00000005000572bd */ /* 0x000fd400080e0000 */
[----:B------:R-:W-:-:S06]  /*11660*/  ULOP3.LUT UR4, URZ, UR4, URZ, 0x33, !UPT ;  /* 0x00000004ff047292 */ /* 0x000fcc000f8e33ff */
[----:B------:R-:W-:-:S04]  /*11670*/  IMAD.U32 R2, RZ, RZ, UR4 ;  /* 0x00000004ff027e24 */ /* 0x000fc8000f8e00ff */
[----:B------:R-:W1:Y:S02]  /*11680*/  REDUX UR7, R2 ;  /* 0x00000000020773c4 */ /* 0x000e640000000000 */
[----:B------:R2:W-:Y:S01]  /*11690*/  UTCATOMSWS.AND URZ, UR4 ;  /* 0x0000000400ff79e3 */ /* 0x0005e20008000000 */
[----:B0-----:R-:W-:Y:S01]  /*116a0*/  ISETP.EQ.U32.AND P0, PT, R0, UR5, PT ;  /* 0x0000000500007c0c */ /* 0x001fe2000bf02070 */
[----:B-1----:R-:W-:-:S12]  /*116b0*/  IMAD.U32 R0, RZ, RZ, UR7 ;  /* 0x00000007ff007e24 */ /* 0x002fd8000f8e00ff */
[----:B------:R2:W-:Y:S01]  /*116c0*/  @P0 ATOMS.AND RZ, [UR6], R0 ;  /* 0x00000000ffff098c */ /* 0x0005e2000a800006 */
[----:B------:R-:W-:Y:S05]  /*116d0*/  BRA `(.L_x_14) ;  /* 0x0000000000147947 */ /* 0x000fea0003800000 */
.L_x_16:
[----:B------:R-:W-:-:S07]  /*116e0*/  MOV R2, 0x11700 ;  /* 0x0001170000027802 */ /* 0x000fce0000000f00 */
[----:B------:R-:W-:Y:S05]  /*116f0*/  CALL.REL.NOINC `($__internal_0_$__cuda_sm10x_tcgen05_guardrail_trap_col_being_dealloced_not_returned_by_alloc) ;  /* 0x00000000002c7944 */ /* 0x000fea0003c00000 */
[----:B------:R-:W-:Y:S05]  /*11700*/  BRA `(.L_x_14) ;  /* 0x0000000000087947 */ /* 0x000fea0003800000 */
.L_x_15:
[----:B------:R-:W-:-:S07]  /*11710*/  MOV R2, 0x11730 ;  /* 0x0001173000027802 */ /* 0x000fce0000000f00 */
[----:B------:R-:W-:Y:S05]  /*11720*/  CALL.REL.NOINC `($__internal_2_$__cuda_sm10x_tcgen05_guardrail_trap_unallocated_columns_being_dealloced) ;  /* 0x0000000000387944 */ /* 0x000fea0003c00000 */
.L_x_14:
[----:B------:R-:W-:Y:S01]  /*11730*/  NOP ;  /* 0x0000000000007918 */ /* 0x000fe20000000000 */
[----:B--2---:R-:W-:Y:S05]  /*11740*/  EXIT ;  /* 0x000000000000794d */ /* 0x004fea0003800000 */
.L_x_9:
[----:B------:R-:W0:Y:S02]  /*11750*/  SYNCS.PHASECHK.TRANS64.TRYWAIT P1, [UR8], R227 ;  /* 0x000000e3ff0075a7 */ /* 0x000e240008021108 */
[----:B0-----:R-:W-:Y:S05]  /*11760*/  @!P1 BRA `(.L_x_9) ;  /* 0xfffffffc00f89947 */ /* 0x001fea000383ffff */
[----:B------:R-:W-:Y:S05]  /*11770*/  BRA `(.L_x_17) ;  /* 0xffffff6400d47947 */ /* 0x000fea000383ffff */
.L_x_13:
[----:B------:R-:W0:Y:S02]  /*11780*/  SYNCS.PHASECHK.TRANS64.TRYWAIT P3, [UR8], R4 ;  /* 0x00000004ff0075a7 */ /* 0x000e240008061108 */
[----:B0-----:R-:W-:Y:S05]  /*11790*/  @!P3 BRA `(.L_x_13) ;  /* 0xfffffffc00f8b947 */ /* 0x001fea000383ffff */
[----:B------:R-:W-:Y:S05]  /*117a0*/  BRA `(.L_x_12) ;  /* 0xffffff7c00107947 */ /* 0x000fea000383ffff */
        .weak           $__internal_0_$__cuda_sm10x_tcgen05_guardrail_trap_col_being_dealloced_not_returned_by_alloc
        .type           $__internal_0_$__cuda_sm10x_tcgen05_guardrail_trap_col_being_dealloced_not_returned_by_alloc,@function
        .size           $__internal_0_$__cuda_sm10x_tcgen05_guardrail_trap_col_being_dealloced_not_returned_by_alloc,($__internal_1_$__cuda_sm10x_tcgen05_guardrail_trap_phase_invalid_during_alloc - $__internal_0_$__cuda_sm10x_tcgen05_guardrail_trap_col_being_dealloced_not_returned_by_alloc)
$__internal_0_$__cuda_sm10x_tcgen05_guardrail_trap_col_being_dealloced_not_returned_by_alloc:
[----:B------:R-:W-:Y:S05]  /*117b0*/  BPT.TRAP 0x1 ;  /* 0x000000040000795c */ /* 0x000fea0000300000 */
[----:B------:R-:W-:-:S04]  /*117c0*/  IMAD.MOV.U32 R3, RZ, RZ, 0x0 ;  /* 0x00000000ff037424 */ /* 0x000fc800078e00ff */
[----:B------:R-:W-:Y:S05]  /*117d0*/  RET.REL.NODEC R2 `(matmul_kernel) ;  /* 0xfffffee802087950 */ /* 0x000fea0003c3ffff */
        .weak           $__internal_1_$__cuda_sm10x_tcgen05_guardrail_trap_phase_invalid_during_alloc
        .type           $__internal_1_$__cuda_sm10x_tcgen05_guardrail_trap_phase_invalid_during_alloc,@function
        .size           $__internal_1_$__cuda_sm10x_tcgen05_guardrail_trap_phase_invalid_during_alloc,($__internal_2_$__cuda_sm10x_tcgen05_guardrail_trap_unallocated_columns_being_dealloced - $__internal_1_$__cuda_sm10x_tcgen05_guardrail_trap_phase_invalid_during_alloc)
$__internal_1_$__cuda_sm10x_tcgen05_guardrail_trap_phase_invalid_during_alloc:
[----:B------:R-:W-:Y:S05]  /*117e0*/  BPT.TRAP 0x1 ;  /* 0x000000040000795c */ /* 0x000fea0000300000 */
[----:B------:R-:W-:-:S04]  /*117f0*/  IMAD.MOV.U32 R3, RZ, RZ, 0x0 ;  /* 0x00000000ff037424 */ /* 0x000fc800078e00ff */
[----:B------:R-:W-:Y:S05]  /*11800*/  RET.REL.NODEC R2 `(matmul_kernel) ;  /* 0xfffffee402fc7950 */ /* 0x000fea0003c3ffff */
        .weak           $__internal_2_$__cuda_sm10x_tcgen05_guardrail_trap_unallocated_columns_being_dealloced
        .type           $__internal_2_$__cuda_sm10x_tcgen05_guardrail_trap_unallocated_columns_being_dealloced,@function
        .size           $__internal_2_$__cuda_sm10x_tcgen05_guardrail_trap_unallocated_columns_being_dealloced,(.L_x_21 - $__internal_2_$__cuda_sm10x_tcgen05_guardrail_trap_unallocated_columns_being_dealloced)
$__internal_2_$__cuda_sm10x_tcgen05_guardrail_trap_unallocated_columns_being_dealloced:
[----:B------:R-:W-:Y:S05]  /*11810*/  BPT.TRAP 0x1 ;  /* 0x000000040000795c */ /* 0x000fea0000300000 */
[----:B------:R-:W-:-:S04]  /*11820*/  IMAD.MOV.U32 R3, RZ, RZ, 0x0 ;  /* 0x00000000ff037424 */ /* 0x000fc800078e00ff */
[----:B------:R-:W-:Y:S05]  /*11830*/  RET.REL.NODEC R2 `(matmul_kernel) ;  /* 0xfffffee402f07950 */ /* 0x000fea0003c3ffff */
.L_x_18:
[----:B------:R-:W-:-:S00]  /*11840*/  BRA `(.L_x_18) ;  /* 0xfffffffc00fc7947 */ /* 0x000fc0000383ffff */
[----:B------:R-:W-:-:S00]  /*11850*/  NOP ;  /* 0x0000000000007918 */ /* 0x000fc00000000000 */
        /* <DEDUP_REMOVED lines=10> */
.L_x_21:


//--------------------- .nv.shared.matmul_kernel  --------------------------
	.section	.nv.shared.matmul_kernel,"aw",@nobits
	.sectionflags	@""
	.align	16
	.zero		1024


//--------------------- .nv.shared.reserved.0     --------------------------
	.section	.nv.shared.reserved.0,"aw",@nobits
	.align	8
	.weak		__nv_reservedSMEM_offset_0_alias
	.size		__nv_reservedSMEM_offset_0_alias, 0, 64
	.other		__nv_reservedSMEM_offset_0_alias,@"STO_CUDA_RESERVED_SHARED STV_DEFAULT"
__nv_reservedSMEM_offset_0_alias:
	.zero		0
.nv.shared.reserved.0:
	.zero		64
	.weak		__nv_reservedSMEM_allocation_phase
	.type		__nv_reservedSMEM_allocation_phase,@object
	.size		__nv_reservedSMEM_allocation_phase,(.L_0 - __nv_reservedSMEM_allocation_phase)
__nv_reservedSMEM_allocation_phase:
	.zero		1
.L_0:
	.zero		7
	.weak		__nv_reservedSMEM_devtool_atexit_pc
	.type		__nv_reservedSMEM_devtool_atexit_pc,@object
	.size		__nv_reservedSMEM_devtool_atexit_pc,(__nv_reservedSMEM_allocation_mask - __nv_reservedSMEM_devtool_atexit_pc)
__nv_reservedSMEM_devtool_atexit_pc:
	.zero		8
	.weak		__nv_reservedSMEM_allocation_mask
	.type		__nv_reservedSMEM_allocation_mask,@object
	.size		__nv_reservedSMEM_allocation_mask,(.L_2 - __nv_reservedSMEM_allocation_mask)
__nv_reservedSMEM_allocation_mask:
	.zero		4
.L_2:


//--------------------- .nv.constant0.matmul_kernel --------------------------
	.section	.nv.constant0.matmul_kernel,"a",@progbits
	.sectionflags	@""
	.align	4
.nv.constant0.matmul_kernel:
	.zero		976


//--------------------- SYMBOLS --------------------------

	.type		.nv.reservedSmem.offset0,@object
	.size		.nv.reservedSmem.offset0,0x4
	.type		.nv.reservedSmem.cap,@object
	.size		.nv.reservedSmem.cap,0x4
